// auto-generated by cutlass_sweep.gemm — config: {"arch": "sm_100", "cluster_m": 2, "cluster_n": 1, "dtype": "int8", "stages": 0, "tile_k": 64, "tile_m": 128, "tile_n": 128}
#include "cutlass/cutlass.h"
#include "cutlass/gemm/collective/collective_builder.hpp"
#include "cutlass/gemm/device/gemm_universal_adapter.h"
#include "cutlass/gemm/kernel/gemm_universal.hpp"
#include "cutlass/epilogue/collective/collective_builder.hpp"

using ElemA = int8_t;
using ElemB = int8_t;
using ElemCD = int8_t;
using Acc  = int32_t;
using TileShape    = cute::Shape<cute::_128, cute::_128, cute::_64>;
using ClusterShape = cute::Shape<cute::_2, cute::_1, cute::_1>;

using CollectiveEpilogue = typename cutlass::epilogue::collective::CollectiveBuilder<
    cutlass::arch::Sm100, cutlass::arch::OpClassTensorOp,
    TileShape, ClusterShape,
    cutlass::epilogue::collective::EpilogueTileAuto,
    Acc, Acc,
    ElemCD, cutlass::layout::RowMajor, 128 / cutlass::sizeof_bits<ElemCD>::value,
    ElemCD, cutlass::layout::RowMajor, 128 / cutlass::sizeof_bits<ElemCD>::value,
    cutlass::epilogue::collective::EpilogueScheduleAuto
  >::CollectiveOp;

using CollectiveMainloop = typename cutlass::gemm::collective::CollectiveBuilder<
    cutlass::arch::Sm100, cutlass::arch::OpClassTensorOp,
    ElemA, cutlass::layout::RowMajor, 128 / cutlass::sizeof_bits<ElemA>::value,
    ElemB, cutlass::layout::ColumnMajor, 128 / cutlass::sizeof_bits<ElemB>::value,
    Acc,
    TileShape, ClusterShape,
    cutlass::gemm::collective::StageCountAutoCarveout<static_cast<int>(sizeof(typename CollectiveEpilogue::SharedStorage))>,
    cutlass::gemm::collective::KernelScheduleAuto
  >::CollectiveOp;

using GemmKernel = cutlass::gemm::kernel::GemmUniversal<
    cute::Shape<int,int,int,int>,
    CollectiveMainloop,
    CollectiveEpilogue
>;
using Gemm = cutlass::gemm::device::GemmUniversalAdapter<GemmKernel>;

// Force the device kernel symbol into the cubin without needing a host main.
auto* _anchor = &cutlass::device_kernel<GemmKernel>;


// ===== COMPILED SASS (sm_100a) =====

	.target	sm_100a

	.elftype	@"ET_EXEC"


//--------------------- .note.nv.tkinfo           --------------------------
	.section	.note.nv.tkinfo,"",@"SHT_NOTE"
	.sectionflags	@"SHF_NOTE_NV_TKINFO"
	.tkinfo
        /*0018*/ 	.word	0x00000002
        /*0030*/ 	.string	""
        /*0030*/ 	.string	"ptxas"
        /*0030*/ 	.string	"Cuda compilation tools, release 13.0, V13.0.88"
        /*0030*/ 	.string	"Build cuda_13.0.r13.0/compiler.36424714_0"
        /*0030*/ 	.string	"-arch sm_100a -m 64 "



//--------------------- .note.nv.cuinfo           --------------------------
	.section	.note.nv.cuinfo,"",@"SHT_NOTE"
	.sectionflags	@"SHF_NOTE_NV_CUINFO"
        /*0018*/ 	.short	0x0002
        /*001a*/ 	.short	0x0064
        /*001c*/ 	.short	0x0082
	.zero		2


//--------------------- .nv.info                  --------------------------
	.section	.nv.info,"",@"SHT_CUDA_INFO"
	.align	4


	//----- nvinfo : EIATTR_REGCOUNT
	.align		4
        /*0000*/ 	.byte	0x04, 0x2f
        /*0002*/ 	.short	(.L_19 - .L_18)
	.align		4
.L_18:
        /*0004*/ 	.word	index@(_ZN7cutlass13device_kernelINS_4gemm6kernel13GemmUniversalIN4cute5tupleIJiiiiEEENS1_10collective13CollectiveMmaINS1_35MainloopSm100TmaUmmaWarpSpecializedILi26ELi2ELi4ENS5_IJNS4_1CILi2EEENSA_ILi1EEESC_EEEEENS5_IJNSA_ILi128EEESF_NSA_ILi64EEEEEEaNS5_IJlSC_lEEEaSI_NS4_8TiledMMAINS4_8MMA_AtomIJNS4_21SM100_MMA_S8_2x1SM_SSIaaiLi128ELi128ELNS4_4UMMA5MajorE0ELSN_0ELNSM_8SaturateE0EEEEEENS4_6LayoutINS5_IJSC_SC_SC_EEENS5_IJNSA_ILi0EEEST_ST_EEEEENS5_IJNS4_10UnderscoreESW_SW_EEEEENS4_18SM100_TMA_2SM_LOADENS4_14ComposedLayoutINS4_7SwizzleILi2ELi4ELi3EEENS4_18smem_ptr_flag_bitsILi8EEENSR_INS5_IJNSA_ILi8EEESG_EEENS5_IJSG_SC_EEEEEEEvNS4_8identityESZ_S19_vS1A_EENS_8epilogue10collective18CollectiveEpilogueINS1C_23Sm100TmaWarpSpecializedILi2ELi2ELi32ELb0ELb0EEEJNS5_IJSG_SF_SG_EEENS5_IJNSR_ISG_SC_EENSR_INS5_IJNSA_ILi32EEESB_EEENS5_IJSC_SG_EEEEEEEEaSI_aSI_NS1C_6fusion15FusionCallbacksIS1G_NS1O_17LinearCombinationIaiaiLNS_15FloatRoundStyleE2EEES1H_S1N_JEEENS4_5SM1004TMEM4LOAD26SM100_TMEM_LOAD_32dp32b32xENS4_13SM90_TMA_LOADENS10_INS11_ILi1ELi4ELi3EEES14_NSR_INS5_IJS15_S1J_EEENS5_IJS1J_SC_EEEEEEENS4_39AutoVectorizingCopyWithAssumedAlignmentILi128EEENS4_14SM90_TMA_STOREES23_S25_S25_EEEvvEEEEvNT_6ParamsE)
        /*0008*/ 	.word	0x0000007a


	//----- nvinfo : EIATTR_FRAME_SIZE
	.align		4
.L_19:
        /*000c*/ 	.byte	0x04, 0x11
        /*000e*/ 	.short	(.L_21 - .L_20)
	.align		4
.L_20:
        /*0010*/ 	.word	index@($__internal_2_$__cuda_sm10x_tcgen05_guardrail_trap_unallocated_columns_being_dealloced)
        /*0014*/ 	.word	0x00000000


	//----- nvinfo : EIATTR_FRAME_SIZE
	.align		4
.L_21:
        /*0018*/ 	.byte	0x04, 0x11
        /*001a*/ 	.short	(.L_23 - .L_22)
	.align		4
.L_22:
        /*001c*/ 	.word	index@($__internal_1_$__cuda_sm10x_tcgen05_guardrail_trap_phase_invalid_during_alloc)
        /*0020*/ 	.word	0x00000000


	//----- nvinfo : EIATTR_FRAME_SIZE
	.align		4
.L_23:
        /*0024*/ 	.byte	0x04, 0x11
        /*0026*/ 	.short	(.L_25 - .L_24)
	.align		4
.L_24:
        /*0028*/ 	.word	index@($__internal_0_$__cuda_sm10x_tcgen05_guardrail_trap_col_being_dealloced_not_returned_by_alloc)
        /*002c*/ 	.word	0x00000000


	//----- nvinfo : EIATTR_FRAME_SIZE
	.align		4
.L_25:
        /*0030*/ 	.byte	0x04, 0x11
        /*0032*/ 	.short	(.L_27 - .L_26)
	.align		4
.L_26:
        /*0034*/ 	.word	index@(_ZN7cutlass13device_kernelINS_4gemm6kernel13GemmUniversalIN4cute5tupleIJiiiiEEENS1_10collective13CollectiveMmaINS1_35MainloopSm100TmaUmmaWarpSpecializedILi26ELi2ELi4ENS5_IJNS4_1CILi2EEENSA_ILi1EEESC_EEEEENS5_IJNSA_ILi128EEESF_NSA_ILi64EEEEEEaNS5_IJlSC_lEEEaSI_NS4_8TiledMMAINS4_8MMA_AtomIJNS4_21SM100_MMA_S8_2x1SM_SSIaaiLi128ELi128ELNS4_4UMMA5MajorE0ELSN_0ELNSM_8SaturateE0EEEEEENS4_6LayoutINS5_IJSC_SC_SC_EEENS5_IJNSA_ILi0EEEST_ST_EEEEENS5_IJNS4_10UnderscoreESW_SW_EEEEENS4_18SM100_TMA_2SM_LOADENS4_14ComposedLayoutINS4_7SwizzleILi2ELi4ELi3EEENS4_18smem_ptr_flag_bitsILi8EEENSR_INS5_IJNSA_ILi8EEESG_EEENS5_IJSG_SC_EEEEEEEvNS4_8identityESZ_S19_vS1A_EENS_8epilogue10collective18CollectiveEpilogueINS1C_23Sm100TmaWarpSpecializedILi2ELi2ELi32ELb0ELb0EEEJNS5_IJSG_SF_SG_EEENS5_IJNSR_ISG_SC_EENSR_INS5_IJNSA_ILi32EEESB_EEENS5_IJSC_SG_EEEEEEEEaSI_aSI_NS1C_6fusion15FusionCallbacksIS1G_NS1O_17LinearCombinationIaiaiLNS_15FloatRoundStyleE2EEES1H_S1N_JEEENS4_5SM1004TMEM4LOAD26SM100_TMEM_LOAD_32dp32b32xENS4_13SM90_TMA_LOADENS10_INS11_ILi1ELi4ELi3EEES14_NSR_INS5_IJS15_S1J_EEENS5_IJS1J_SC_EEEEEEENS4_39AutoVectorizingCopyWithAssumedAlignmentILi128EEENS4_14SM90_TMA_STOREES23_S25_S25_EEEvvEEEEvNT_6ParamsE)
        /*0038*/ 	.word	0x00000000


	//----- nvinfo : EIATTR_MIN_STACK_SIZE
	.align		4
.L_27:
        /*003c*/ 	.byte	0x04, 0x12
        /*003e*/ 	.short	(.L_29 - .L_28)
	.align		4
.L_28:
        /*0040*/ 	.word	index@(_ZN7cutlass13device_kernelINS_4gemm6kernel13GemmUniversalIN4cute5tupleIJiiiiEEENS1_10collective13CollectiveMmaINS1_35MainloopSm100TmaUmmaWarpSpecializedILi26ELi2ELi4ENS5_IJNS4_1CILi2EEENSA_ILi1EEESC_EEEEENS5_IJNSA_ILi128EEESF_NSA_ILi64EEEEEEaNS5_IJlSC_lEEEaSI_NS4_8TiledMMAINS4_8MMA_AtomIJNS4_21SM100_MMA_S8_2x1SM_SSIaaiLi128ELi128ELNS4_4UMMA5MajorE0ELSN_0ELNSM_8SaturateE0EEEEEENS4_6LayoutINS5_IJSC_SC_SC_EEENS5_IJNSA_ILi0EEEST_ST_EEEEENS5_IJNS4_10UnderscoreESW_SW_EEEEENS4_18SM100_TMA_2SM_LOADENS4_14ComposedLayoutINS4_7SwizzleILi2ELi4ELi3EEENS4_18smem_ptr_flag_bitsILi8EEENSR_INS5_IJNSA_ILi8EEESG_EEENS5_IJSG_SC_EEEEEEEvNS4_8identityESZ_S19_vS1A_EENS_8epilogue10collective18CollectiveEpilogueINS1C_23Sm100TmaWarpSpecializedILi2ELi2ELi32ELb0ELb0EEEJNS5_IJSG_SF_SG_EEENS5_IJNSR_ISG_SC_EENSR_INS5_IJNSA_ILi32EEESB_EEENS5_IJSC_SG_EEEEEEEEaSI_aSI_NS1C_6fusion15FusionCallbacksIS1G_NS1O_17LinearCombinationIaiaiLNS_15FloatRoundStyleE2EEES1H_S1N_JEEENS4_5SM1004TMEM4LOAD26SM100_TMEM_LOAD_32dp32b32xENS4_13SM90_TMA_LOADENS10_INS11_ILi1ELi4ELi3EEES14_NSR_INS5_IJS15_S1J_EEENS5_IJS1J_SC_EEEEEEENS4_39AutoVectorizingCopyWithAssumedAlignmentILi128EEENS4_14SM90_TMA_STOREES23_S25_S25_EEEvvEEEEvNT_6ParamsE)
        /*0044*/ 	.word	0x00000000
.L_29:


//--------------------- .nv.compat                --------------------------
	.section	.nv.compat,"",@"SHT_CUDA_COMPAT_INFO"
	.align	4
        /*0000*/ 	.byte	0x02, 0x09, 0x01, 0x00, 0x02, 0x02, 0x03, 0x00, 0x02, 0x05, 0x06, 0x00, 0x03, 0x07, 0x01, 0x01
        /*0010*/ 	.byte	0x02, 0x03, 0x01, 0x00, 0x02, 0x06, 0x01, 0x00, 0x04, 0x0b, 0x08, 0x00, 0x01, 0x00, 0x00, 0x00
        /*0020*/ 	.byte	0x00, 0x00, 0x00, 0x00


//--------------------- .nv.info._ZN7cutlass13device_kernelINS_4gemm6kernel13GemmUniversalIN4cute5tupleIJiiiiEEENS1_10collective13CollectiveMmaINS1_35MainloopSm100TmaUmmaWarpSpecializedILi26ELi2ELi4ENS5_IJNS4_1CILi2EEENSA_ILi1EEESC_EEEEENS5_IJNSA_ILi128EEESF_NSA_ILi64EEEEEEaNS5_IJlSC_lEEEaSI_NS4_8TiledMMAINS4_8MMA_AtomIJNS4_21SM100_MMA_S8_2x1SM_SSIaaiLi128ELi128ELNS4_4UMMA5MajorE0ELSN_0ELNSM_8SaturateE0EEEEEENS4_6LayoutINS5_IJSC_SC_SC_EEENS5_IJNSA_ILi0EEEST_ST_EEEEENS5_IJNS4_10UnderscoreESW_SW_EEEEENS4_18SM100_TMA_2SM_LOADENS4_14ComposedLayoutINS4_7SwizzleILi2ELi4ELi3EEENS4_18smem_ptr_flag_bitsILi8EEENSR_INS5_IJNSA_ILi8EEESG_EEENS5_IJSG_SC_EEEEEEEvNS4_8identityESZ_S19_vS1A_EENS_8epilogue10collective18CollectiveEpilogueINS1C_23Sm100TmaWarpSpecializedILi2ELi2ELi32ELb0ELb0EEEJNS5_IJSG_SF_SG_EEENS5_IJNSR_ISG_SC_EENSR_INS5_IJNSA_ILi32EEESB_EEENS5_IJSC_SG_EEEEEEEEaSI_aSI_NS1C_6fusion15FusionCallbacksIS1G_NS1O_17LinearCombinationIaiaiLNS_15FloatRoundStyleE2EEES1H_S1N_JEEENS4_5SM1004TMEM4LOAD26SM100_TMEM_LOAD_32dp32b32xENS4_13SM90_TMA_LOADENS10_INS11_ILi1ELi4ELi3EEES14_NSR_INS5_IJS15_S1J_EEENS5_IJS1J_SC_EEEEEEENS4_39AutoVectorizingCopyWithAssumedAlignmentILi128EEENS4_14SM90_TMA_STOREES23_S25_S25_EEEvvEEEEvNT_6ParamsE --------------------------
	.section	.nv.info._ZN7cutlass13device_kernelINS_4gemm6kernel13GemmUniversalIN4cute5tupleIJiiiiEEENS1_10collective13CollectiveMmaINS1_35MainloopSm100TmaUmmaWarpSpecializedILi26ELi2ELi4ENS5_IJNS4_1CILi2EEENSA_ILi1EEESC_EEEEENS5_IJNSA_ILi128EEESF_NSA_ILi64EEEEEEaNS5_IJlSC_lEEEaSI_NS4_8TiledMMAINS4_8MMA_AtomIJNS4_21SM100_MMA_S8_2x1SM_SSIaaiLi128ELi128ELNS4_4UMMA5MajorE0ELSN_0ELNSM_8SaturateE0EEEEEENS4_6LayoutINS5_IJSC_SC_SC_EEENS5_IJNSA_ILi0EEEST_ST_EEEEENS5_IJNS4_10UnderscoreESW_SW_EEEEENS4_18SM100_TMA_2SM_LOADENS4_14ComposedLayoutINS4_7SwizzleILi2ELi4ELi3EEENS4_18smem_ptr_flag_bitsILi8EEENSR_INS5_IJNSA_ILi8EEESG_EEENS5_IJSG_SC_EEEEEEEvNS4_8identityESZ_S19_vS1A_EENS_8epilogue10collective18CollectiveEpilogueINS1C_23Sm100TmaWarpSpecializedILi2ELi2ELi32ELb0ELb0EEEJNS5_IJSG_SF_SG_EEENS5_IJNSR_ISG_SC_EENSR_INS5_IJNSA_ILi32EEESB_EEENS5_IJSC_SG_EEEEEEEEaSI_aSI_NS1C_6fusion15FusionCallbacksIS1G_NS1O_17LinearCombinationIaiaiLNS_15FloatRoundStyleE2EEES1H_S1N_JEEENS4_5SM1004TMEM4LOAD26SM100_TMEM_LOAD_32dp32b32xENS4_13SM90_TMA_LOADENS10_INS11_ILi1ELi4ELi3EEES14_NSR_INS5_IJS15_S1J_EEENS5_IJS1J_SC_EEEEEEENS4_39AutoVectorizingCopyWithAssumedAlignmentILi128EEENS4_14SM90_TMA_STOREES23_S25_S25_EEEvvEEEEvNT_6ParamsE,"",@"SHT_CUDA_INFO"
	.sectionflags	@""
	.align	4


	//----- nvinfo : EIATTR_CUDA_API_VERSION
	.align		4
        /*0000*/ 	.byte	0x04, 0x37
        /*0002*/ 	.short	(.L_31 - .L_30)
.L_30:
        /*0004*/ 	.word	0x00000082


	//----- nvinfo : EIATTR_KPARAM_INFO
	.align		4
.L_31:
        /*0008*/ 	.byte	0x04, 0x17
        /*000a*/ 	.short	(.L_33 - .L_32)
.L_32:
        /*000c*/ 	.word	0x00000000
        /*0010*/ 	.short	0x0000
        /*0012*/ 	.short	0x0000
        /*0014*/ 	.byte	0x00, 0xf0, 0x01, 0x20


	//----- nvinfo : EIATTR_AT_ENTRY_FRAGMENTS
	.align		4
.L_33:
        /*0018*/ 	.byte	0x04, 0x4f
        /*001a*/ 	.short	(.L_35 - .L_34)


	//   ....[0]....
.L_34:
        /*001c*/ 	.word	0x00000007


	//----- nvinfo : EIATTR_RESERVED_SMEM_USED
	.align		4
.L_35:
        /*0020*/ 	.byte	0x01, 0x41
	.zero		2


	//----- nvinfo : EIATTR_SPARSE_MMA_MASK
	.align		4
        /*0024*/ 	.byte	0x03, 0x50
        /*0026*/ 	.short	0x0000


	//----- nvinfo : EIATTR_TCGEN05_2CTA_USED
	.align		4
        /*0028*/ 	.byte	0x01, 0x52
	.zero		2


	//----- nvinfo : EIATTR_MAXREG_COUNT
	.align		4
        /*002c*/ 	.byte	0x03, 0x1b
        /*002e*/ 	.short	0x00ff


	//----- nvinfo : EIATTR_NUM_BARRIERS
	.align		4
        /*0030*/ 	.byte	0x02, 0x4c
        /*0032*/ 	.byte	0x07
	.zero		1


	//----- nvinfo : EIATTR_EXTERNS
	.align		4
        /*0034*/ 	.byte	0x04, 0x0f
        /*0036*/ 	.short	(.L_37 - .L_36)


	//   ....[0]....
	.align		4
.L_36:
        /*0038*/ 	.word	index@(__assertfail)


	//----- nvinfo : EIATTR_MERCURY_ISA_VERSION
	.align		4
.L_37:
        /*003c*/ 	.byte	0x03, 0x5f
        /*003e*/ 	.short	0x0101


	//----- nvinfo : EIATTR_INT_WARP_WIDE_INSTR_OFFSETS
	.align		4
        /*0040*/ 	.byte	0x04, 0x31
        /*0042*/ 	.short	(.L_39 - .L_38)


	//   ....[0]....
.L_38:
        /*0044*/ 	.word	0x00000fc0


	//   ....[1]....
        /*0048*/ 	.word	0x00001060


	//   ....[2]....
        /*004c*/ 	.word	0x00002380


	//   ....[3]....
        /*0050*/ 	.word	0x00004de0


	//   ....[4]....
        /*0054*/ 	.word	0x00004e00


	//   ....[5]....
        /*0058*/ 	.word	0x00004e30


	//   ....[6]....
        /*005c*/ 	.word	0x00005760


	//   ....[7]....
        /*0060*/ 	.word	0x00005780


	//   ....[8]....
        /*0064*/ 	.word	0x00005880


	//   ....[9]....
        /*0068*/ 	.word	0x00005a10


	//   ....[10]....
        /*006c*/ 	.word	0x00005a20


	//   ....[11]....
        /*0070*/ 	.word	0x00005bb0


	//----- nvinfo : EIATTR_COOP_GROUP_MASK_REGIDS
	.align		4
.L_39:
        /*0074*/ 	.byte	0x04, 0x29
        /*0076*/ 	.short	(.L_41 - .L_40)


	//   ....[0]....
.L_40:
        /*0078*/ 	.word	0xffffffff


	//   ....[1]....
        /*007c*/ 	.word	0xffffffff


	//   ....[2]....
        /*0080*/ 	.word	0xffffffff


	//   ....[3]....
        /*0084*/ 	.word	0xffffffff


	//   ....[4]....
        /*0088*/ 	.word	0xffffffff


	//   ....[5]....
        /*008c*/ 	.word	0xffffffff


	//   ....[6]....
        /*0090*/ 	.word	0xffffffff


	//   ....[7]....
        /*0094*/ 	.word	0xffffffff


	//   ....[8]....
        /*0098*/ 	.word	0xffffffff


	//   ....[9]....
        /*009c*/ 	.word	0xffffffff


	//   ....[10]....
        /*00a0*/ 	.word	0xffffffff


	//   ....[11]....
        /*00a4*/ 	.word	0xffffffff


	//   ....[12]....
        /*00a8*/ 	.word	0xffffffff


	//   ....[13]....
        /*00ac*/ 	.word	0xffffffff


	//----- nvinfo : EIATTR_COOP_GROUP_INSTR_OFFSETS
	.align		4
.L_41:
        /*00b0*/ 	.byte	0x04, 0x28
        /*00b2*/ 	.short	(.L_43 - .L_42)


	//   ....[0]....
.L_42:
        /*00b4*/ 	.word	0x000000c0


	//   ....[1]....
        /*00b8*/ 	.word	0x00000500


	//   ....[2]....
        /*00bc*/ 	.word	0x00000970


	//   ....[3]....
        /*00c0*/ 	.word	0x00000ac0


	//   ....[4]....
        /*00c4*/ 	.word	0x00000bb0


	//   ....[5]....
        /*00c8*/ 	.word	0x00000d10


	//   ....[6]....
        /*00cc*/ 	.word	0x00000ea0


	//   ....[7]....
        /*00d0*/ 	.word	0x000010e0


	//   ....[8]....
        /*00d4*/ 	.word	0x00002260


	//   ....[9]....
        /*00d8*/ 	.word	0x00003ca0


	//   ....[10]....
        /*00dc*/ 	.word	0x00004170


	//   ....[11]....
        /*00e0*/ 	.word	0x000041a0


	//   ....[12]....
        /*00e4*/ 	.word	0x00004ce0


	//   ....[13]....
        /*00e8*/ 	.word	0x00004ef0


	//----- nvinfo : EIATTR_VRC_CTA_INIT_COUNT
	.align		4
.L_43:
        /*00ec*/ 	.byte	0x02, 0x4a
        /*00ee*/ 	.byte	0x80
	.zero		1


	//----- nvinfo : EIATTR_SYSCALL_OFFSETS
	.align		4
        /*00f0*/ 	.byte	0x04, 0x46
        /*00f2*/ 	.short	(.L_45 - .L_44)


	//   ....[0]....
.L_44:
        /*00f4*/ 	.word	0x00006610


	//   ....[1]....
        /*00f8*/ 	.word	0x00006750


	//   ....[2]....
        /*00fc*/ 	.word	0x00006f30


	//   ....[3]....
        /*0100*/ 	.word	0x00007d30


	//----- nvinfo : EIATTR_MBARRIER_INSTR_OFFSETS
	.align		4
.L_45:
        /*0104*/ 	.byte	0x04, 0x39
        /*0106*/ 	.short	(.L_47 - .L_46)


	//   ....[0]....
.L_46:
        /*0108*/ 	.word	0x00000610
        /*010c*/ 	.word	0x000000ff
        /*0110*/ 	.word	0x00000000
        /*0114*/ 	.short	0x0100
        /*0116*/ 	.byte	0x08
	.zero		1


	//   ....[1]....
        /*0118*/ 	.word	0x00000620
        /*011c*/ 	.word	0x000000ff
        /*0120*/ 	.word	0x000000d0
        /*0124*/ 	.short	0x0100
        /*0126*/ 	.byte	0x08
	.zero		1


	//   ....[2]....
        /*0128*/ 	.word	0x00000630
        /*012c*/ 	.word	0x000000ff
        /*0130*/ 	.word	0x00000008
        /*0134*/ 	.short	0x0100
        /*0136*/ 	.byte	0x08
	.zero		1


	//   ....[3]....
        /*0138*/ 	.word	0x00000640
        /*013c*/ 	.word	0x000000ff
        /*0140*/ 	.word	0x000000d8
        /*0144*/ 	.short	0x0100
        /*0146*/ 	.byte	0x08
	.zero		1


	//   ....[4]....
        /*0148*/ 	.word	0x00000650
        /*014c*/ 	.word	0x000000ff
        /*0150*/ 	.word	0x00000010
        /*0154*/ 	.short	0x0100
        /*0156*/ 	.byte	0x08
	.zero		1


	//   ....[5]....
        /*0158*/ 	.word	0x00000660
        /*015c*/ 	.word	0x000000ff
        /*0160*/ 	.word	0x000000e0
        /*0164*/ 	.short	0x0100
        /*0166*/ 	.byte	0x08
	.zero		1


	//   ....[6]....
        /*0168*/ 	.word	0x00000670
        /*016c*/ 	.word	0x000000ff
        /*0170*/ 	.word	0x00000018
        /*0174*/ 	.short	0x0100
        /*0176*/ 	.byte	0x08
	.zero		1


	//   ....[7]....
        /*0178*/ 	.word	0x00000680
        /*017c*/ 	.word	0x000000ff
        /*0180*/ 	.word	0x000000e8
        /*0184*/ 	.short	0x0100
        /*0186*/ 	.byte	0x08
	.zero		1


	//   ....[8]....
        /*0188*/ 	.word	0x00000690
        /*018c*/ 	.word	0x000000ff
        /*0190*/ 	.word	0x00000020
        /*0194*/ 	.short	0x0100
        /*0196*/ 	.byte	0x08
	.zero		1


	//   ....[9]....
        /*0198*/ 	.word	0x000006a0
        /*019c*/ 	.word	0x000000ff
        /*01a0*/ 	.word	0x000000f0
        /*01a4*/ 	.short	0x0100
        /*01a6*/ 	.byte	0x08
	.zero		1


	//   ....[10]....
        /*01a8*/ 	.word	0x000006b0
        /*01ac*/ 	.word	0x000000ff
        /*01b0*/ 	.word	0x00000028
        /*01b4*/ 	.short	0x0100
        /*01b6*/ 	.byte	0x08
	.zero		1


	//   ....[11]....
        /*01b8*/ 	.word	0x000006c0
        /*01bc*/ 	.word	0x000000ff
        /*01c0*/ 	.word	0x000000f8
        /*01c4*/ 	.short	0x0100
        /*01c6*/ 	.byte	0x08
	.zero		1


	//   ....[12]....
        /*01c8*/ 	.word	0x000006d0
        /*01cc*/ 	.word	0x000000ff
        /*01d0*/ 	.word	0x00000030
        /*01d4*/ 	.short	0x0100
        /*01d6*/ 	.byte	0x08
	.zero		1


	//   ....[13]....
        /*01d8*/ 	.word	0x000006e0
        /*01dc*/ 	.word	0x000000ff
        /*01e0*/ 	.word	0x00000100
        /*01e4*/ 	.short	0x0100
        /*01e6*/ 	.byte	0x08
	.zero		1


	//   ....[14]....
        /*01e8*/ 	.word	0x000006f0
        /*01ec*/ 	.word	0x000000ff
        /*01f0*/ 	.word	0x00000038
        /*01f4*/ 	.short	0x0100
        /*01f6*/ 	.byte	0x08
	.zero		1


	//   ....[15]....
        /*01f8*/ 	.word	0x00000700
        /*01fc*/ 	.word	0x000000ff
        /*0200*/ 	.word	0x00000108
        /*0204*/ 	.short	0x0100
        /*0206*/ 	.byte	0x08
	.zero		1


	//   ....[16]....
        /*0208*/ 	.word	0x00000710
        /*020c*/ 	.word	0x000000ff
        /*0210*/ 	.word	0x00000040
        /*0214*/ 	.short	0x0100
        /*0216*/ 	.byte	0x08
	.zero		1


	//   ....[17]....
        /*0218*/ 	.word	0x00000720
        /*021c*/ 	.word	0x000000ff
        /*0220*/ 	.word	0x00000110
        /*0224*/ 	.short	0x0100
        /*0226*/ 	.byte	0x08
	.zero		1


	//   ....[18]....
        /*0228*/ 	.word	0x00000730
        /*022c*/ 	.word	0x000000ff
        /*0230*/ 	.word	0x00000048
        /*0234*/ 	.short	0x0100
        /*0236*/ 	.byte	0x08
	.zero		1


	//   ....[19]....
        /*0238*/ 	.word	0x00000740
        /*023c*/ 	.word	0x000000ff
        /*0240*/ 	.word	0x00000118
        /*0244*/ 	.short	0x0100
        /*0246*/ 	.byte	0x08
	.zero		1


	//   ....[20]....
        /*0248*/ 	.word	0x00000750
        /*024c*/ 	.word	0x000000ff
        /*0250*/ 	.word	0x00000050
        /*0254*/ 	.short	0x0100
        /*0256*/ 	.byte	0x08
	.zero		1


	//   ....[21]....
        /*0258*/ 	.word	0x00000760
        /*025c*/ 	.word	0x000000ff
        /*0260*/ 	.word	0x00000120
        /*0264*/ 	.short	0x0100
        /*0266*/ 	.byte	0x08
	.zero		1


	//   ....[22]....
        /*0268*/ 	.word	0x00000770
        /*026c*/ 	.word	0x000000ff
        /*0270*/ 	.word	0x00000058
        /*0274*/ 	.short	0x0100
        /*0276*/ 	.byte	0x08
	.zero		1


	//   ....[23]....
        /*0278*/ 	.word	0x00000780
        /*027c*/ 	.word	0x000000ff
        /*0280*/ 	.word	0x00000128
        /*0284*/ 	.short	0x0100
        /*0286*/ 	.byte	0x08
	.zero		1


	//   ....[24]....
        /*0288*/ 	.word	0x00000790
        /*028c*/ 	.word	0x000000ff
        /*0290*/ 	.word	0x00000060
        /*0294*/ 	.short	0x0100
        /*0296*/ 	.byte	0x08
	.zero		1


	//   ....[25]....
        /*0298*/ 	.word	0x000007a0
        /*029c*/ 	.word	0x000000ff
        /*02a0*/ 	.word	0x00000130
        /*02a4*/ 	.short	0x0100
        /*02a6*/ 	.byte	0x08
	.zero		1


	//   ....[26]....
        /*02a8*/ 	.word	0x000007b0
        /*02ac*/ 	.word	0x000000ff
        /*02b0*/ 	.word	0x00000068
        /*02b4*/ 	.short	0x0100
        /*02b6*/ 	.byte	0x08
	.zero		1


	//   ....[27]....
        /*02b8*/ 	.word	0x000007c0
        /*02bc*/ 	.word	0x000000ff
        /*02c0*/ 	.word	0x00000138
        /*02c4*/ 	.short	0x0100
        /*02c6*/ 	.byte	0x08
	.zero		1


	//   ....[28]....
        /*02c8*/ 	.word	0x000007d0
        /*02cc*/ 	.word	0x000000ff
        /*02d0*/ 	.word	0x00000070
        /*02d4*/ 	.short	0x0100
        /*02d6*/ 	.byte	0x08
	.zero		1


	//   ....[29]....
        /*02d8*/ 	.word	0x000007e0
        /*02dc*/ 	.word	0x000000ff
        /*02e0*/ 	.word	0x00000140
        /*02e4*/ 	.short	0x0100
        /*02e6*/ 	.byte	0x08
	.zero		1


	//   ....[30]....
        /*02e8*/ 	.word	0x000007f0
        /*02ec*/ 	.word	0x000000ff
        /*02f0*/ 	.word	0x00000078
        /*02f4*/ 	.short	0x0100
        /*02f6*/ 	.byte	0x08
	.zero		1


	//   ....[31]....
        /*02f8*/ 	.word	0x00000800
        /*02fc*/ 	.word	0x000000ff
        /*0300*/ 	.word	0x00000148
        /*0304*/ 	.short	0x0100
        /*0306*/ 	.byte	0x08
	.zero		1


	//   ....[32]....
        /*0308*/ 	.word	0x00000810
        /*030c*/ 	.word	0x000000ff
        /*0310*/ 	.word	0x00000080
        /*0314*/ 	.short	0x0100
        /*0316*/ 	.byte	0x08
	.zero		1


	//   ....[33]....
        /*0318*/ 	.word	0x00000820
        /*031c*/ 	.word	0x000000ff
        /*0320*/ 	.word	0x00000150
        /*0324*/ 	.short	0x0100
        /*0326*/ 	.byte	0x08
	.zero		1


	//   ....[34]....
        /*0328*/ 	.word	0x00000830
        /*032c*/ 	.word	0x000000ff
        /*0330*/ 	.word	0x00000088
        /*0334*/ 	.short	0x0100
        /*0336*/ 	.byte	0x08
	.zero		1


	//   ....[35]....
        /*0338*/ 	.word	0x00000840
        /*033c*/ 	.word	0x000000ff
        /*0340*/ 	.word	0x00000158
        /*0344*/ 	.short	0x0100
        /*0346*/ 	.byte	0x08
	.zero		1


	//   ....[36]....
        /*0348*/ 	.word	0x00000850
        /*034c*/ 	.word	0x000000ff
        /*0350*/ 	.word	0x00000090
        /*0354*/ 	.short	0x0100
        /*0356*/ 	.byte	0x08
	.zero		1


	//   ....[37]....
        /*0358*/ 	.word	0x00000860
        /*035c*/ 	.word	0x000000ff
        /*0360*/ 	.word	0x00000160
        /*0364*/ 	.short	0x0100
        /*0366*/ 	.byte	0x08
	.zero		1


	//   ....[38]....
        /*0368*/ 	.word	0x00000870
        /*036c*/ 	.word	0x000000ff
        /*0370*/ 	.word	0x00000098
        /*0374*/ 	.short	0x0100
        /*0376*/ 	.byte	0x08
	.zero		1


	//   ....[39]....
        /*0378*/ 	.word	0x00000880
        /*037c*/ 	.word	0x000000ff
        /*0380*/ 	.word	0x00000168
        /*0384*/ 	.short	0x0100
        /*0386*/ 	.byte	0x08
	.zero		1


	//   ....[40]....
        /*0388*/ 	.word	0x00000890
        /*038c*/ 	.word	0x000000ff
        /*0390*/ 	.word	0x000000a0
        /*0394*/ 	.short	0x0100
        /*0396*/ 	.byte	0x08
	.zero		1


	//   ....[41]....
        /*0398*/ 	.word	0x000008a0
        /*039c*/ 	.word	0x000000ff
        /*03a0*/ 	.word	0x00000170
        /*03a4*/ 	.short	0x0100
        /*03a6*/ 	.byte	0x08
	.zero		1


	//   ....[42]....
        /*03a8*/ 	.word	0x000008b0
        /*03ac*/ 	.word	0x000000ff
        /*03b0*/ 	.word	0x000000a8
        /*03b4*/ 	.short	0x0100
        /*03b6*/ 	.byte	0x08
	.zero		1


	//   ....[43]....
        /*03b8*/ 	.word	0x000008c0
        /*03bc*/ 	.word	0x000000ff
        /*03c0*/ 	.word	0x00000178
        /*03c4*/ 	.short	0x0100
        /*03c6*/ 	.byte	0x08
	.zero		1


	//   ....[44]....
        /*03c8*/ 	.word	0x000008d0
        /*03cc*/ 	.word	0x000000ff
        /*03d0*/ 	.word	0x000000b0
        /*03d4*/ 	.short	0x0100
        /*03d6*/ 	.byte	0x08
	.zero		1


	//   ....[45]....
        /*03d8*/ 	.word	0x000008e0
        /*03dc*/ 	.word	0x000000ff
        /*03e0*/ 	.word	0x00000180
        /*03e4*/ 	.short	0x0100
        /*03e6*/ 	.byte	0x08
	.zero		1


	//   ....[46]....
        /*03e8*/ 	.word	0x000008f0
        /*03ec*/ 	.word	0x000000ff
        /*03f0*/ 	.word	0x000000b8
        /*03f4*/ 	.short	0x0100
        /*03f6*/ 	.byte	0x08
	.zero		1


	//   ....[47]....
        /*03f8*/ 	.word	0x00000900
        /*03fc*/ 	.word	0x000000ff
        /*0400*/ 	.word	0x00000188
        /*0404*/ 	.short	0x0100
        /*0406*/ 	.byte	0x08
	.zero		1


	//   ....[48]....
        /*0408*/ 	.word	0x00000910
        /*040c*/ 	.word	0x000000ff
        /*0410*/ 	.word	0x000000c0
        /*0414*/ 	.short	0x0100
        /*0416*/ 	.byte	0x08
	.zero		1


	//   ....[49]....
        /*0418*/ 	.word	0x00000920
        /*041c*/ 	.word	0x000000ff
        /*0420*/ 	.word	0x00000190
        /*0424*/ 	.short	0x0100
        /*0426*/ 	.byte	0x08
	.zero		1


	//   ....[50]....
        /*0428*/ 	.word	0x00000930
        /*042c*/ 	.word	0x000000ff
        /*0430*/ 	.word	0x000000c8
        /*0434*/ 	.short	0x0100
        /*0436*/ 	.byte	0x08
	.zero		1


	//   ....[51]....
        /*0438*/ 	.word	0x00000940
        /*043c*/ 	.word	0x000000ff
        /*0440*/ 	.word	0x00000198
        /*0444*/ 	.short	0x0100
        /*0446*/ 	.byte	0x08
	.zero		1


	//   ....[52]....
        /*0448*/ 	.word	0x00000a70
        /*044c*/ 	.word	0x000000ff
        /*0450*/ 	.word	0x000001a0
        /*0454*/ 	.short	0x0100
        /*0456*/ 	.byte	0x09
	.zero		1


	//   ....[53]....
        /*0458*/ 	.word	0x00000a80
        /*045c*/ 	.word	0x000000ff
        /*0460*/ 	.word	0x000001b0
        /*0464*/ 	.short	0x0100
        /*0466*/ 	.byte	0x09
	.zero		1


	//   ....[54]....
        /*0468*/ 	.word	0x00000a90
        /*046c*/ 	.word	0x000000ff
        /*0470*/ 	.word	0x000001a8
        /*0474*/ 	.short	0x0100
        /*0476*/ 	.byte	0x09
	.zero		1


	//   ....[55]....
        /*0478*/ 	.word	0x00000aa0
        /*047c*/ 	.word	0x000000ff
        /*0480*/ 	.word	0x000001b8
        /*0484*/ 	.short	0x0100
        /*0486*/ 	.byte	0x09
	.zero		1


	//   ....[56]....
        /*0488*/ 	.word	0x00000b80
        /*048c*/ 	.word	0x000000ff
        /*0490*/ 	.word	0x000001c0
        /*0494*/ 	.short	0x0100
        /*0496*/ 	.byte	0x08
	.zero		1


	//   ....[57]....
        /*0498*/ 	.word	0x00000b90
        /*049c*/ 	.word	0x000000ff
        /*04a0*/ 	.word	0x000001c8
        /*04a4*/ 	.short	0x0100
        /*04a6*/ 	.byte	0x08
	.zero		1


	//   ....[58]....
        /*04a8*/ 	.word	0x00000cc0
        /*04ac*/ 	.word	0x000000ff
        /*04b0*/ 	.word	0x000001d0
        /*04b4*/ 	.short	0x0100
        /*04b6*/ 	.byte	0x08
	.zero		1


	//   ....[59]....
        /*04b8*/ 	.word	0x00000cd0
        /*04bc*/ 	.word	0x000000ff
        /*04c0*/ 	.word	0x000001e0
        /*04c4*/ 	.short	0x0100
        /*04c6*/ 	.byte	0x08
	.zero		1


	//   ....[60]....
        /*04c8*/ 	.word	0x00000ce0
        /*04cc*/ 	.word	0x000000ff
        /*04d0*/ 	.word	0x000001d8
        /*04d4*/ 	.short	0x0100
        /*04d6*/ 	.byte	0x08
	.zero		1


	//   ....[61]....
        /*04d8*/ 	.word	0x00000cf0
        /*04dc*/ 	.word	0x000000ff
        /*04e0*/ 	.word	0x000001e8
        /*04e4*/ 	.short	0x0100
        /*04e6*/ 	.byte	0x08
	.zero		1


	//   ....[62]....
        /*04e8*/ 	.word	0x00000e10
        /*04ec*/ 	.word	0x000000ff
        /*04f0*/ 	.word	0x000001f0
        /*04f4*/ 	.short	0x0100
        /*04f6*/ 	.byte	0x09
	.zero		1


	//   ....[63]....
        /*04f8*/ 	.word	0x00000e20
        /*04fc*/ 	.word	0x000000ff
        /*0500*/ 	.word	0x00000210
        /*0504*/ 	.short	0x0100
        /*0506*/ 	.byte	0x09
	.zero		1


	//   ....[64]....
        /*0508*/ 	.word	0x00000e30
        /*050c*/ 	.word	0x000000ff
        /*0510*/ 	.word	0x000001f8
        /*0514*/ 	.short	0x0100
        /*0516*/ 	.byte	0x09
	.zero		1


	//   ....[65]....
        /*0518*/ 	.word	0x00000e40
        /*051c*/ 	.word	0x000000ff
        /*0520*/ 	.word	0x00000218
        /*0524*/ 	.short	0x0100
        /*0526*/ 	.byte	0x09
	.zero		1


	//   ....[66]....
        /*0528*/ 	.word	0x00000e50
        /*052c*/ 	.word	0x000000ff
        /*0530*/ 	.word	0x00000200
        /*0534*/ 	.short	0x0100
        /*0536*/ 	.byte	0x09
	.zero		1


	//   ....[67]....
        /*0538*/ 	.word	0x00000e60
        /*053c*/ 	.word	0x000000ff
        /*0540*/ 	.word	0x00000220
        /*0544*/ 	.short	0x0100
        /*0546*/ 	.byte	0x09
	.zero		1


	//   ....[68]....
        /*0548*/ 	.word	0x00000e70
        /*054c*/ 	.word	0x000000ff
        /*0550*/ 	.word	0x00000208
        /*0554*/ 	.short	0x0100
        /*0556*/ 	.byte	0x09
	.zero		1


	//   ....[69]....
        /*0558*/ 	.word	0x00000e80
        /*055c*/ 	.word	0x000000ff
        /*0560*/ 	.word	0x00000228
        /*0564*/ 	.short	0x0100
        /*0566*/ 	.byte	0x09
	.zero		1


	//   ....[70]....
        /*0568*/ 	.word	0x00000f70
        /*056c*/ 	.word	0x000000ff
        /*0570*/ 	.word	0x00000230
        /*0574*/ 	.short	0x0100
        /*0576*/ 	.byte	0x08
	.zero		1


	//   ....[71]....
        /*0578*/ 	.word	0x00000f80
        /*057c*/ 	.word	0x000000ff
        /*0580*/ 	.word	0x00000240
        /*0584*/ 	.short	0x0100
        /*0586*/ 	.byte	0x08
	.zero		1


	//   ....[72]....
        /*0588*/ 	.word	0x00000f90
        /*058c*/ 	.word	0x000000ff
        /*0590*/ 	.word	0x00000238
        /*0594*/ 	.short	0x0100
        /*0596*/ 	.byte	0x08
	.zero		1


	//   ....[73]....
        /*0598*/ 	.word	0x00000fa0
        /*059c*/ 	.word	0x000000ff
        /*05a0*/ 	.word	0x00000248
        /*05a4*/ 	.short	0x0100
        /*05a6*/ 	.byte	0x08
	.zero		1


	//   ....[74]....
        /*05a8*/ 	.word	0x00001090
        /*05ac*/ 	.word	0x000000ff
        /*05b0*/ 	.word	0x00000250
        /*05b4*/ 	.short	0x0100
        /*05b6*/ 	.byte	0x07
	.zero		1


	//   ....[75]....
        /*05b8*/ 	.word	0x00001a90
        /*05bc*/ 	.word	0x00000003
        /*05c0*/ 	.word	0x00000240
        /*05c4*/ 	.short	0x010a
        /*05c6*/ 	.byte	0xff
	.zero		1


	//   ....[76]....
        /*05c8*/ 	.word	0x00001ac0
        /*05cc*/ 	.word	0x00000003
        /*05d0*/ 	.word	0x00000230
        /*05d4*/ 	.short	0x0101
        /*05d6*/ 	.byte	0xff
	.zero		1


	//   ....[77]....
        /*05d8*/ 	.word	0x00001bc0
        /*05dc*/ 	.word	0x000000ff
        /*05e0*/ 	.word	0x000000d0
        /*05e4*/ 	.short	0x010a
        /*05e6*/ 	.byte	0x08
	.zero		1


	//   ....[78]....
        /*05e8*/ 	.word	0x00001c80
        /*05ec*/ 	.word	0x000000ff
        /*05f0*/ 	.word	0x000000d0
        /*05f4*/ 	.short	0x010a
        /*05f6*/ 	.byte	0x21
	.zero		1


	//   ....[79]....
        /*05f8*/ 	.word	0x00001e40
        /*05fc*/ 	.word	0x000000ff
        /*0600*/ 	.word	0x000000d0
        /*0604*/ 	.short	0x010a
        /*0606*/ 	.byte	0x08
	.zero		1


	//   ....[80]....
        /*0608*/ 	.word	0x00001f20
        /*060c*/ 	.word	0x000000ff
        /*0610*/ 	.word	0x000001c8
        /*0614*/ 	.short	0x0101
        /*0616*/ 	.byte	0x06
	.zero		1


	//   ....[81]....
        /*0618*/ 	.word	0x00001f40
        /*061c*/ 	.word	0x000000ff
        /*0620*/ 	.word	0x000000d0
        /*0624*/ 	.short	0x010a
        /*0626*/ 	.byte	0x08
	.zero		1


	//   ....[82]....
        /*0628*/ 	.word	0x00001fc0
        /*062c*/ 	.word	0x000000ff
        /*0630*/ 	.word	0x000000d0
        /*0634*/ 	.short	0x010a
        /*0636*/ 	.byte	0x11
	.zero		1


	//   ....[83]....
        /*0638*/ 	.word	0x00002150
        /*063c*/ 	.word	0x000000ff
        /*0640*/ 	.word	0x000000d0
        /*0644*/ 	.short	0x010a
        /*0646*/ 	.byte	0x08
	.zero		1


	//   ....[84]....
        /*0648*/ 	.word	0x00002290
        /*064c*/ 	.word	0x00000002
        /*0650*/ 	.word	0x000001d0
        /*0654*/ 	.short	0x010a
        /*0656*/ 	.byte	0xff
	.zero		1


	//   ....[85]....
        /*0658*/ 	.word	0x00002350
        /*065c*/ 	.word	0x00000002
        /*0660*/ 	.word	0x00000000
        /*0664*/ 	.short	0x0101
        /*0666*/ 	.byte	0xff
	.zero		1


	//   ....[86]....
        /*0668*/ 	.word	0x000028b0
        /*066c*/ 	.word	0x000000ff
        /*0670*/ 	.word	0x00000000
        /*0674*/ 	.short	0x010a
        /*0676*/ 	.byte	0x04
	.zero		1


	//   ....[87]....
        /*0678*/ 	.word	0x00002940
        /*067c*/ 	.word	0x000000ff
        /*0680*/ 	.word	0x00000000
        /*0684*/ 	.short	0x010a
        /*0686*/ 	.byte	0x04
	.zero		1


	//   ....[88]....
        /*0688*/ 	.word	0x000029d0
        /*068c*/ 	.word	0x000000ff
        /*0690*/ 	.word	0x00000000
        /*0694*/ 	.short	0x010a
        /*0696*/ 	.byte	0x04
	.zero		1


	//   ....[89]....
        /*0698*/ 	.word	0x00002a60
        /*069c*/ 	.word	0x000000ff
        /*06a0*/ 	.word	0x00000000
        /*06a4*/ 	.short	0x010a
        /*06a6*/ 	.byte	0x04
	.zero		1


	//   ....[90]....
        /*06a8*/ 	.word	0x00002af0
        /*06ac*/ 	.word	0x000000ff
        /*06b0*/ 	.word	0x00000000
        /*06b4*/ 	.short	0x010a
        /*06b6*/ 	.byte	0x04
	.zero		1


	//   ....[91]....
        /*06b8*/ 	.word	0x00002b80
        /*06bc*/ 	.word	0x000000ff
        /*06c0*/ 	.word	0x00000000
        /*06c4*/ 	.short	0x010a
        /*06c6*/ 	.byte	0x04
	.zero		1


	//   ....[92]....
        /*06c8*/ 	.word	0x00002c10
        /*06cc*/ 	.word	0x000000ff
        /*06d0*/ 	.word	0x00000000
        /*06d4*/ 	.short	0x010a
        /*06d6*/ 	.byte	0x04
	.zero		1


	//   ....[93]....
        /*06d8*/ 	.word	0x00002ca0
        /*06dc*/ 	.word	0x000000ff
        /*06e0*/ 	.word	0x00000000
        /*06e4*/ 	.short	0x010a
        /*06e6*/ 	.byte	0x04
	.zero		1


	//   ....[94]....
        /*06e8*/ 	.word	0x00002d30
        /*06ec*/ 	.word	0x000000ff
        /*06f0*/ 	.word	0x00000000
        /*06f4*/ 	.short	0x010a
        /*06f6*/ 	.byte	0x04
	.zero		1


	//   ....[95]....
        /*06f8*/ 	.word	0x00002dc0
        /*06fc*/ 	.word	0x000000ff
        /*0700*/ 	.word	0x00000000
        /*0704*/ 	.short	0x010a
        /*0706*/ 	.byte	0x04
	.zero		1


	//   ....[96]....
        /*0708*/ 	.word	0x00002e50
        /*070c*/ 	.word	0x000000ff
        /*0710*/ 	.word	0x00000000
        /*0714*/ 	.short	0x010a
        /*0716*/ 	.byte	0x04
	.zero		1


	//   ....[97]....
        /*0718*/ 	.word	0x00002ee0
        /*071c*/ 	.word	0x000000ff
        /*0720*/ 	.word	0x00000000
        /*0724*/ 	.short	0x010a
        /*0726*/ 	.byte	0x04
	.zero		1


	//   ....[98]....
        /*0728*/ 	.word	0x00002f70
        /*072c*/ 	.word	0x000000ff
        /*0730*/ 	.word	0x00000000
        /*0734*/ 	.short	0x010a
        /*0736*/ 	.byte	0x04
	.zero		1


	//   ....[99]....
        /*0738*/ 	.word	0x00003000
        /*073c*/ 	.word	0x000000ff
        /*0740*/ 	.word	0x00000000
        /*0744*/ 	.short	0x010a
        /*0746*/ 	.byte	0x04
	.zero		1


	//   ....[100]....
        /*0748*/ 	.word	0x00003090
        /*074c*/ 	.word	0x000000ff
        /*0750*/ 	.word	0x00000000
        /*0754*/ 	.short	0x010a
        /*0756*/ 	.byte	0x04
	.zero		1


	//   ....[101]....
        /*0758*/ 	.word	0x00003120
        /*075c*/ 	.word	0x000000ff
        /*0760*/ 	.word	0x00000000
        /*0764*/ 	.short	0x010a
        /*0766*/ 	.byte	0x04
	.zero		1


	//   ....[102]....
        /*0768*/ 	.word	0x000031b0
        /*076c*/ 	.word	0x000000ff
        /*0770*/ 	.word	0x00000000
        /*0774*/ 	.short	0x010a
        /*0776*/ 	.byte	0x04
	.zero		1


	//   ....[103]....
        /*0778*/ 	.word	0x00003240
        /*077c*/ 	.word	0x000000ff
        /*0780*/ 	.word	0x00000000
        /*0784*/ 	.short	0x010a
        /*0786*/ 	.byte	0x04
	.zero		1


	//   ....[104]....
        /*0788*/ 	.word	0x000032d0
        /*078c*/ 	.word	0x000000ff
        /*0790*/ 	.word	0x00000000
        /*0794*/ 	.short	0x010a
        /*0796*/ 	.byte	0x04
	.zero		1


	//   ....[105]....
        /*0798*/ 	.word	0x00003360
        /*079c*/ 	.word	0x000000ff
        /*07a0*/ 	.word	0x00000000
        /*07a4*/ 	.short	0x010a
        /*07a6*/ 	.byte	0x04
	.zero		1


	//   ....[106]....
        /*07a8*/ 	.word	0x000033f0
        /*07ac*/ 	.word	0x000000ff
        /*07b0*/ 	.word	0x00000000
        /*07b4*/ 	.short	0x010a
        /*07b6*/ 	.byte	0x04
	.zero		1


	//   ....[107]....
        /*07b8*/ 	.word	0x00003480
        /*07bc*/ 	.word	0x000000ff
        /*07c0*/ 	.word	0x00000000
        /*07c4*/ 	.short	0x010a
        /*07c6*/ 	.byte	0x04
	.zero		1


	//   ....[108]....
        /*07c8*/ 	.word	0x00003510
        /*07cc*/ 	.word	0x000000ff
        /*07d0*/ 	.word	0x00000000
        /*07d4*/ 	.short	0x010a
        /*07d6*/ 	.byte	0x04
	.zero		1


	//   ....[109]....
        /*07d8*/ 	.word	0x000035a0
        /*07dc*/ 	.word	0x000000ff
        /*07e0*/ 	.word	0x00000000
        /*07e4*/ 	.short	0x010a
        /*07e6*/ 	.byte	0x04
	.zero		1


	//   ....[110]....
        /*07e8*/ 	.word	0x00003630
        /*07ec*/ 	.word	0x000000ff
        /*07f0*/ 	.word	0x00000000
        /*07f4*/ 	.short	0x010a
        /*07f6*/ 	.byte	0x04
	.zero		1


	//   ....[111]....
        /*07f8*/ 	.word	0x000036d0
        /*07fc*/ 	.word	0x00000000
        /*0800*/ 	.word	0x00000000
        /*0804*/ 	.short	0x010a
        /*0806*/ 	.byte	0xff
	.zero		1


	//   ....[112]....
        /*0808*/ 	.word	0x00003800
        /*080c*/ 	.word	0x00000000
        /*0810*/ 	.word	0x00000230
        /*0814*/ 	.short	0x010a
        /*0816*/ 	.byte	0xff
	.zero		1


	//   ....[113]....
        /*0818*/ 	.word	0x00003870
        /*081c*/ 	.word	0x00000004
        /*0820*/ 	.word	0x00000000
        /*0824*/ 	.short	0x0101
        /*0826*/ 	.byte	0xff
	.zero		1


	//   ....[114]....
        /*0828*/ 	.word	0x00003890
        /*082c*/ 	.word	0x000000ff
        /*0830*/ 	.word	0x000001e0
        /*0834*/ 	.short	0x010a
        /*0836*/ 	.byte	0x05
	.zero		1


	//   ....[115]....
        /*0838*/ 	.word	0x000039b0
        /*083c*/ 	.word	0x00000000
        /*0840*/ 	.word	0x000001d0
        /*0844*/ 	.short	0x010a
        /*0846*/ 	.byte	0xff
	.zero		1


	//   ....[116]....
        /*0848*/ 	.word	0x00003ab0
        /*084c*/ 	.word	0x00000000
        /*0850*/ 	.word	0x00000000
        /*0854*/ 	.short	0x0101
        /*0856*/ 	.byte	0xff
	.zero		1


	//   ....[117]....
        /*0858*/ 	.word	0x00003b40
        /*085c*/ 	.word	0x000000ff
        /*0860*/ 	.word	0x000001e0
        /*0864*/ 	.short	0x0106
        /*0866*/ 	.byte	0x05
	.zero		1


	//   ....[118]....
        /*0868*/ 	.word	0x00003b60
        /*086c*/ 	.word	0x000000ff
        /*0870*/ 	.word	0x000001e0
        /*0874*/ 	.short	0x010a
        /*0876*/ 	.byte	0x05
	.zero		1


	//   ....[119]....
        /*0878*/ 	.word	0x00003bf0
        /*087c*/ 	.word	0x000000ff
        /*0880*/ 	.word	0x000001e0
        /*0884*/ 	.short	0x0106
        /*0886*/ 	.byte	0x04
	.zero		1


	//   ....[120]....
        /*0888*/ 	.word	0x00003c30
        /*088c*/ 	.word	0x00000000
        /*0890*/ 	.word	0x000001e0
        /*0894*/ 	.short	0x010a
        /*0896*/ 	.byte	0xff
	.zero		1


	//   ....[121]....
        /*0898*/ 	.word	0x00003e70
        /*089c*/ 	.word	0x000000ff
        /*08a0*/ 	.word	0x00000008
        /*08a4*/ 	.short	0x010a
        /*08a6*/ 	.byte	0x06
	.zero		1


	//   ....[122]....
        /*08a8*/ 	.word	0x00003e90
        /*08ac*/ 	.word	0x000000ff
        /*08b0*/ 	.word	0x00000008
        /*08b4*/ 	.short	0x010a
        /*08b6*/ 	.byte	0x06
	.zero		1


	//   ....[123]....
        /*08b8*/ 	.word	0x00004020
        /*08bc*/ 	.word	0x000000ff
        /*08c0*/ 	.word	0x00000008
        /*08c4*/ 	.short	0x010a
        /*08c6*/ 	.byte	0x06
	.zero		1


	//   ....[124]....
        /*08c8*/ 	.word	0x00004040
        /*08cc*/ 	.word	0x000000ff
        /*08d0*/ 	.word	0x00000008
        /*08d4*/ 	.short	0x010a
        /*08d6*/ 	.byte	0x06
	.zero		1


	//   ....[125]....
        /*08d8*/ 	.word	0x00004100
        /*08dc*/ 	.word	0x000000ff
        /*08e0*/ 	.word	0x00000000
        /*08e4*/ 	.short	0x0101
        /*08e6*/ 	.byte	0x07
	.zero		1


	//   ....[126]....
        /*08e8*/ 	.word	0x00004400
        /*08ec*/ 	.word	0x00000000
        /*08f0*/ 	.word	0x000001d0
        /*08f4*/ 	.short	0x010a
        /*08f6*/ 	.byte	0xff
	.zero		1


	//   ....[127]....
        /*08f8*/ 	.word	0x000044c0
        /*08fc*/ 	.word	0x00000000
        /*0900*/ 	.word	0x00000000
        /*0904*/ 	.short	0x0101
        /*0906*/ 	.byte	0xff
	.zero		1


	//   ....[128]....
        /*0908*/ 	.word	0x00004580
        /*090c*/ 	.word	0x000000ff
        /*0910*/ 	.word	0x00000000
        /*0914*/ 	.short	0x010a
        /*0916*/ 	.byte	0x06
	.zero		1


	//   ....[129]....
        /*0918*/ 	.word	0x00004590
        /*091c*/ 	.word	0x000000ff
        /*0920*/ 	.word	0x00000210
        /*0924*/ 	.short	0x010a
        /*0926*/ 	.byte	0x0a
	.zero		1


	//   ....[130]....
        /*0928*/ 	.word	0x00004640
        /*092c*/ 	.word	0x000000ff
        /*0930*/ 	.word	0x00000000
        /*0934*/ 	.short	0x010a
        /*0936*/ 	.byte	0x09
	.zero		1


	//   ....[131]....
        /*0938*/ 	.word	0x00004780
        /*093c*/ 	.word	0x000000ff
        /*0940*/ 	.word	0x00000000
        /*0944*/ 	.short	0x010a
        /*0946*/ 	.byte	0x06
	.zero		1


	//   ....[132]....
        /*0948*/ 	.word	0x000049d0
        /*094c*/ 	.word	0x000000ff
        /*0950*/ 	.word	0x00000000
        /*0954*/ 	.short	0x010a
        /*0956*/ 	.byte	0x07
	.zero		1


	//   ....[133]....
        /*0958*/ 	.word	0x00004a60
        /*095c*/ 	.word	0x000000ff
        /*0960*/ 	.word	0x00000000
        /*0964*/ 	.short	0x010a
        /*0966*/ 	.byte	0x07
	.zero		1


	//   ....[134]....
        /*0968*/ 	.word	0x00004af0
        /*096c*/ 	.word	0x000000ff
        /*0970*/ 	.word	0x00000000
        /*0974*/ 	.short	0x010a
        /*0976*/ 	.byte	0x07
	.zero		1


	//   ....[135]....
        /*0978*/ 	.word	0x00004b90
        /*097c*/ 	.word	0x00000000
        /*0980*/ 	.word	0x00000000
        /*0984*/ 	.short	0x010a
        /*0986*/ 	.byte	0xff
	.zero		1


	//   ....[136]....
        /*0988*/ 	.word	0x00004bd0
        /*098c*/ 	.word	0x00000000
        /*0990*/ 	.word	0x00000000
        /*0994*/ 	.short	0x010a
        /*0996*/ 	.byte	0xff
	.zero		1


	//   ....[137]....
        /*0998*/ 	.word	0x00004c40
        /*099c*/ 	.word	0x000000ff
        /*09a0*/ 	.word	0x00000000
        /*09a4*/ 	.short	0x0101
        /*09a6*/ 	.byte	0x05
	.zero		1


	//   ....[138]....
        /*09a8*/ 	.word	0x00004c80
        /*09ac*/ 	.word	0x000000ff
        /*09b0*/ 	.word	0x00000250
        /*09b4*/ 	.short	0x010a
        /*09b6*/ 	.byte	0x08
	.zero		1


	//   ....[139]....
        /*09b8*/ 	.word	0x00004cd0
        /*09bc*/ 	.word	0x000000ff
        /*09c0*/ 	.word	0x00000000
        /*09c4*/ 	.short	0x0101
        /*09c6*/ 	.byte	0x05
	.zero		1


	//   ....[140]....
        /*09c8*/ 	.word	0x00005100
        /*09cc*/ 	.word	0x00000000
        /*09d0*/ 	.word	0x000001d0
        /*09d4*/ 	.short	0x010a
        /*09d6*/ 	.byte	0xff
	.zero		1


	//   ....[141]....
        /*09d8*/ 	.word	0x000051c0
        /*09dc*/ 	.word	0x00000000
        /*09e0*/ 	.word	0x00000000
        /*09e4*/ 	.short	0x0101
        /*09e6*/ 	.byte	0xff
	.zero		1


	//   ....[142]....
        /*09e8*/ 	.word	0x000054e0
        /*09ec*/ 	.word	0x000000ff
        /*09f0*/ 	.word	0x000001c8
        /*09f4*/ 	.short	0x010a
        /*09f6*/ 	.byte	0x07
	.zero		1


	//   ....[143]....
        /*09f8*/ 	.word	0x000056d0
        /*09fc*/ 	.word	0x000000ff
        /*0a00*/ 	.word	0x000001b0
        /*0a04*/ 	.short	0x010a
        /*0a06*/ 	.byte	0x07
	.zero		1


	//   ....[144]....
        /*0a08*/ 	.word	0x00005930
        /*0a0c*/ 	.word	0x000000ff
        /*0a10*/ 	.word	0x000001a0
        /*0a14*/ 	.short	0x010b
        /*0a16*/ 	.byte	0x07
	.zero		1


	//   ....[145]....
        /*0a18*/ 	.word	0x000059a0
        /*0a1c*/ 	.word	0x000000ff
        /*0a20*/ 	.word	0x00000000
        /*0a24*/ 	.short	0x0101
        /*0a26*/ 	.byte	0x0e
	.zero		1


	//   ....[146]....
        /*0a28*/ 	.word	0x000059e0
        /*0a2c*/ 	.word	0x000000ff
        /*0a30*/ 	.word	0x000001b8
        /*0a34*/ 	.short	0x010a
        /*0a36*/ 	.byte	0x07
	.zero		1


	//   ....[147]....
        /*0a38*/ 	.word	0x00005c10
        /*0a3c*/ 	.word	0x000000ff
        /*0a40*/ 	.word	0x000001a8
        /*0a44*/ 	.short	0x010b
        /*0a46*/ 	.byte	0x07
	.zero		1


	//   ....[148]....
        /*0a48*/ 	.word	0x00005c30
        /*0a4c*/ 	.word	0x000000ff
        /*0a50*/ 	.word	0x00000000
        /*0a54*/ 	.short	0x0101
        /*0a56*/ 	.byte	0x0d
	.zero		1


	//   ....[149]....
        /*0a58*/ 	.word	0x00005c60
        /*0a5c*/ 	.word	0x000000ff
        /*0a60*/ 	.word	0x000001b0
        /*0a64*/ 	.short	0x010a
        /*0a66*/ 	.byte	0x07
	.zero		1


	//   ....[150]....
        /*0a68*/ 	.word	0x00005ca0
        /*0a6c*/ 	.word	0x00000000
        /*0a70*/ 	.word	0x000001b8
        /*0a74*/ 	.short	0x010a
        /*0a76*/ 	.byte	0xff
	.zero		1


	//   ....[151]....
        /*0a78*/ 	.word	0x00005fe0
        /*0a7c*/ 	.word	0x00000000
        /*0a80*/ 	.word	0x000001d0
        /*0a84*/ 	.short	0x010a
        /*0a86*/ 	.byte	0xff
	.zero		1


	//   ....[152]....
        /*0a88*/ 	.word	0x000060f0
        /*0a8c*/ 	.word	0x00000000
        /*0a90*/ 	.word	0x00000000
        /*0a94*/ 	.short	0x0101
        /*0a96*/ 	.byte	0xff
	.zero		1


	//   ....[153]....
        /*0a98*/ 	.word	0x00006b00
        /*0a9c*/ 	.word	0x00000003
        /*0aa0*/ 	.word	0x000001a0
        /*0aa4*/ 	.short	0x010a
        /*0aa6*/ 	.byte	0xff
	.zero		1


	//   ....[154]....
        /*0aa8*/ 	.word	0x00006b50
        /*0aac*/ 	.word	0x0000006e
        /*0ab0*/ 	.word	0x000001f0
        /*0ab4*/ 	.short	0x010a
        /*0ab6*/ 	.byte	0xff
	.zero		1


	//   ....[155]....
        /*0ab8*/ 	.word	0x00006c70
        /*0abc*/ 	.word	0x00000003
        /*0ac0*/ 	.word	0x000001a0
        /*0ac4*/ 	.short	0x010a
        /*0ac6*/ 	.byte	0xff
	.zero		1


	//   ....[156]....
        /*0ac8*/ 	.word	0x00006d90
        /*0acc*/ 	.word	0x00000000
        /*0ad0*/ 	.word	0x00000000
        /*0ad4*/ 	.short	0x0101
        /*0ad6*/ 	.byte	0xff
	.zero		1


	//   ....[157]....
        /*0ad8*/ 	.word	0x00006e10
        /*0adc*/ 	.word	0x0000006e
        /*0ae0*/ 	.word	0x000001f0
        /*0ae4*/ 	.short	0x010a
        /*0ae6*/ 	.byte	0xff
	.zero		1


	//   ....[158]....
        /*0ae8*/ 	.word	0x000079e0
        /*0aec*/ 	.word	0x0000004b
        /*0af0*/ 	.word	0x000001a0
        /*0af4*/ 	.short	0x010a
        /*0af6*/ 	.byte	0xff
	.zero		1


	//   ....[159]....
        /*0af8*/ 	.word	0x00007a90
        /*0afc*/ 	.word	0x0000004b
        /*0b00*/ 	.word	0x000001a0
        /*0b04*/ 	.short	0x010a
        /*0b06*/ 	.byte	0xff
	.zero		1


	//   ....[160]....
        /*0b08*/ 	.word	0x00007bb0
        /*0b0c*/ 	.word	0x00000000
        /*0b10*/ 	.word	0x00000000
        /*0b14*/ 	.short	0x0101
        /*0b16*/ 	.byte	0xff
	.zero		1


	//   ....[161]....
        /*0b18*/ 	.word	0x00007e70
        /*0b1c*/ 	.word	0x0000006e
        /*0b20*/ 	.word	0x00000000
        /*0b24*/ 	.short	0x0101
        /*0b26*/ 	.byte	0xff
	.zero		1


	//   ....[162]....
        /*0b28*/ 	.word	0x000088d0
        /*0b2c*/ 	.word	0x00000003
        /*0b30*/ 	.word	0x00000240
        /*0b34*/ 	.short	0x010a
        /*0b36*/ 	.byte	0xff
	.zero		1


	//   ....[163]....
        /*0b38*/ 	.word	0x00008930
        /*0b3c*/ 	.word	0x00000002
        /*0b40*/ 	.word	0x000000d0
        /*0b44*/ 	.short	0x010a
        /*0b46*/ 	.byte	0xff
	.zero		1


	//   ....[164]....
        /*0b48*/ 	.word	0x00008990
        /*0b4c*/ 	.word	0x00000002
        /*0b50*/ 	.word	0x000000d0
        /*0b54*/ 	.short	0x010a
        /*0b56*/ 	.byte	0xff
	.zero		1


	//   ....[165]....
        /*0b58*/ 	.word	0x000089e0
        /*0b5c*/ 	.word	0x00000002
        /*0b60*/ 	.word	0x000001d0
        /*0b64*/ 	.short	0x010a
        /*0b66*/ 	.byte	0xff
	.zero		1


	//   ....[166]....
        /*0b68*/ 	.word	0x00008a40
        /*0b6c*/ 	.word	0x00000000
        /*0b70*/ 	.word	0x00000000
        /*0b74*/ 	.short	0x010a
        /*0b76*/ 	.byte	0xff
	.zero		1


	//   ....[167]....
        /*0b78*/ 	.word	0x00008aa0
        /*0b7c*/ 	.word	0x00000000
        /*0b80*/ 	.word	0x00000000
        /*0b84*/ 	.short	0x010a
        /*0b86*/ 	.byte	0xff
	.zero		1


	//   ....[168]....
        /*0b88*/ 	.word	0x00008b00
        /*0b8c*/ 	.word	0x00000000
        /*0b90*/ 	.word	0x00000000
        /*0b94*/ 	.short	0x010a
        /*0b96*/ 	.byte	0xff
	.zero		1


	//   ....[169]....
        /*0b98*/ 	.word	0x00008b60
        /*0b9c*/ 	.word	0x00000000
        /*0ba0*/ 	.word	0x00000000
        /*0ba4*/ 	.short	0x010a
        /*0ba6*/ 	.byte	0xff
	.zero		1


	//   ....[170]....
        /*0ba8*/ 	.word	0x00008bc0
        /*0bac*/ 	.word	0x00000000
        /*0bb0*/ 	.word	0x00000000
        /*0bb4*/ 	.short	0x010a
        /*0bb6*/ 	.byte	0xff
	.zero		1


	//   ....[171]....
        /*0bb8*/ 	.word	0x00008c20
        /*0bbc*/ 	.word	0x00000000
        /*0bc0*/ 	.word	0x00000000
        /*0bc4*/ 	.short	0x010a
        /*0bc6*/ 	.byte	0xff
	.zero		1


	//   ....[172]....
        /*0bc8*/ 	.word	0x00008c80
        /*0bcc*/ 	.word	0x00000000
        /*0bd0*/ 	.word	0x00000000
        /*0bd4*/ 	.short	0x010a
        /*0bd6*/ 	.byte	0xff
	.zero		1


	//   ....[173]....
        /*0bd8*/ 	.word	0x00008ce0
        /*0bdc*/ 	.word	0x00000000
        /*0be0*/ 	.word	0x00000000
        /*0be4*/ 	.short	0x010a
        /*0be6*/ 	.byte	0xff
	.zero		1


	//   ....[174]....
        /*0be8*/ 	.word	0x00008d40
        /*0bec*/ 	.word	0x00000000
        /*0bf0*/ 	.word	0x00000000
        /*0bf4*/ 	.short	0x010a
        /*0bf6*/ 	.byte	0xff
	.zero		1


	//   ....[175]....
        /*0bf8*/ 	.word	0x00008da0
        /*0bfc*/ 	.word	0x00000000
        /*0c00*/ 	.word	0x00000000
        /*0c04*/ 	.short	0x010a
        /*0c06*/ 	.byte	0xff
	.zero		1


	//   ....[176]....
        /*0c08*/ 	.word	0x00008e00
        /*0c0c*/ 	.word	0x00000000
        /*0c10*/ 	.word	0x00000000
        /*0c14*/ 	.short	0x010a
        /*0c16*/ 	.byte	0xff
	.zero		1


	//   ....[177]....
        /*0c18*/ 	.word	0x00008e60
        /*0c1c*/ 	.word	0x00000000
        /*0c20*/ 	.word	0x00000000
        /*0c24*/ 	.short	0x010a
        /*0c26*/ 	.byte	0xff
	.zero		1


	//   ....[178]....
        /*0c28*/ 	.word	0x00008ec0
        /*0c2c*/ 	.word	0x00000000
        /*0c30*/ 	.word	0x00000000
        /*0c34*/ 	.short	0x010a
        /*0c36*/ 	.byte	0xff
	.zero		1


	//   ....[179]....
        /*0c38*/ 	.word	0x00008f20
        /*0c3c*/ 	.word	0x00000000
        /*0c40*/ 	.word	0x00000000
        /*0c44*/ 	.short	0x010a
        /*0c46*/ 	.byte	0xff
	.zero		1


	//   ....[180]....
        /*0c48*/ 	.word	0x00008f80
        /*0c4c*/ 	.word	0x00000000
        /*0c50*/ 	.word	0x00000000
        /*0c54*/ 	.short	0x010a
        /*0c56*/ 	.byte	0xff
	.zero		1


	//   ....[181]....
        /*0c58*/ 	.word	0x00008fe0
        /*0c5c*/ 	.word	0x00000000
        /*0c60*/ 	.word	0x00000000
        /*0c64*/ 	.short	0x010a
        /*0c66*/ 	.byte	0xff
	.zero		1


	//   ....[182]....
        /*0c68*/ 	.word	0x00009040
        /*0c6c*/ 	.word	0x00000000
        /*0c70*/ 	.word	0x00000000
        /*0c74*/ 	.short	0x010a
        /*0c76*/ 	.byte	0xff
	.zero		1


	//   ....[183]....
        /*0c78*/ 	.word	0x000090a0
        /*0c7c*/ 	.word	0x00000000
        /*0c80*/ 	.word	0x00000000
        /*0c84*/ 	.short	0x010a
        /*0c86*/ 	.byte	0xff
	.zero		1


	//   ....[184]....
        /*0c88*/ 	.word	0x00009100
        /*0c8c*/ 	.word	0x00000000
        /*0c90*/ 	.word	0x00000000
        /*0c94*/ 	.short	0x010a
        /*0c96*/ 	.byte	0xff
	.zero		1


	//   ....[185]....
        /*0c98*/ 	.word	0x00009160
        /*0c9c*/ 	.word	0x00000000
        /*0ca0*/ 	.word	0x00000000
        /*0ca4*/ 	.short	0x010a
        /*0ca6*/ 	.byte	0xff
	.zero		1


	//   ....[186]....
        /*0ca8*/ 	.word	0x000091c0
        /*0cac*/ 	.word	0x00000000
        /*0cb0*/ 	.word	0x00000000
        /*0cb4*/ 	.short	0x010a
        /*0cb6*/ 	.byte	0xff
	.zero		1


	//   ....[187]....
        /*0cb8*/ 	.word	0x00009220
        /*0cbc*/ 	.word	0x00000000
        /*0cc0*/ 	.word	0x00000000
        /*0cc4*/ 	.short	0x010a
        /*0cc6*/ 	.byte	0xff
	.zero		1


	//   ....[188]....
        /*0cc8*/ 	.word	0x00009280
        /*0ccc*/ 	.word	0x00000000
        /*0cd0*/ 	.word	0x00000000
        /*0cd4*/ 	.short	0x010a
        /*0cd6*/ 	.byte	0xff
	.zero		1


	//   ....[189]....
        /*0cd8*/ 	.word	0x000092e0
        /*0cdc*/ 	.word	0x00000000
        /*0ce0*/ 	.word	0x00000000
        /*0ce4*/ 	.short	0x010a
        /*0ce6*/ 	.byte	0xff
	.zero		1


	//   ....[190]....
        /*0ce8*/ 	.word	0x00009340
        /*0cec*/ 	.word	0x00000000
        /*0cf0*/ 	.word	0x00000000
        /*0cf4*/ 	.short	0x010a
        /*0cf6*/ 	.byte	0xff
	.zero		1


	//   ....[191]....
        /*0cf8*/ 	.word	0x00009390
        /*0cfc*/ 	.word	0x00000000
        /*0d00*/ 	.word	0x00000230
        /*0d04*/ 	.short	0x010a
        /*0d06*/ 	.byte	0xff
	.zero		1


	//   ....[192]....
        /*0d08*/ 	.word	0x000093f0
        /*0d0c*/ 	.word	0x00000000
        /*0d10*/ 	.word	0x000001e0
        /*0d14*/ 	.short	0x010a
        /*0d16*/ 	.byte	0xff
	.zero		1


	//   ....[193]....
        /*0d18*/ 	.word	0x00009440
        /*0d1c*/ 	.word	0x00000000
        /*0d20*/ 	.word	0x000001d0
        /*0d24*/ 	.short	0x010a
        /*0d26*/ 	.byte	0xff
	.zero		1


	//   ....[194]....
        /*0d28*/ 	.word	0x000094a0
        /*0d2c*/ 	.word	0x00000000
        /*0d30*/ 	.word	0x000001e0
        /*0d34*/ 	.short	0x010a
        /*0d36*/ 	.byte	0xff
	.zero		1


	//   ....[195]....
        /*0d38*/ 	.word	0x00009500
        /*0d3c*/ 	.word	0x00000004
        /*0d40*/ 	.word	0x00000008
        /*0d44*/ 	.short	0x010a
        /*0d46*/ 	.byte	0xff
	.zero		1


	//   ....[196]....
        /*0d48*/ 	.word	0x000095e0
        /*0d4c*/ 	.word	0x00000002
        /*0d50*/ 	.word	0x00000008
        /*0d54*/ 	.short	0x010a
        /*0d56*/ 	.byte	0xff
	.zero		1


	//   ....[197]....
        /*0d58*/ 	.word	0x00009630
        /*0d5c*/ 	.word	0x00000000
        /*0d60*/ 	.word	0x000001d0
        /*0d64*/ 	.short	0x010a
        /*0d66*/ 	.byte	0xff
	.zero		1


	//   ....[198]....
        /*0d68*/ 	.word	0x00009690
        /*0d6c*/ 	.word	0x00000000
        /*0d70*/ 	.word	0x00000210
        /*0d74*/ 	.short	0x010a
        /*0d76*/ 	.byte	0xff
	.zero		1


	//   ....[199]....
        /*0d78*/ 	.word	0x000096f0
        /*0d7c*/ 	.word	0x00000000
        /*0d80*/ 	.word	0x00000000
        /*0d84*/ 	.short	0x010a
        /*0d86*/ 	.byte	0xff
	.zero		1


	//   ....[200]....
        /*0d88*/ 	.word	0x00009750
        /*0d8c*/ 	.word	0x00000000
        /*0d90*/ 	.word	0x00000000
        /*0d94*/ 	.short	0x010a
        /*0d96*/ 	.byte	0xff
	.zero		1


	//   ....[201]....
        /*0d98*/ 	.word	0x000097b0
        /*0d9c*/ 	.word	0x00000000
        /*0da0*/ 	.word	0x00000000
        /*0da4*/ 	.short	0x010a
        /*0da6*/ 	.byte	0xff
	.zero		1


	//   ....[202]....
        /*0da8*/ 	.word	0x00009810
        /*0dac*/ 	.word	0x00000000
        /*0db0*/ 	.word	0x00000000
        /*0db4*/ 	.short	0x010a
        /*0db6*/ 	.byte	0xff
	.zero		1


	//   ....[203]....
        /*0db8*/ 	.word	0x00009870
        /*0dbc*/ 	.word	0x00000000
        /*0dc0*/ 	.word	0x00000250
        /*0dc4*/ 	.short	0x010a
        /*0dc6*/ 	.byte	0xff
	.zero		1


	//   ....[204]....
        /*0dc8*/ 	.word	0x000098c0
        /*0dcc*/ 	.word	0x00000000
        /*0dd0*/ 	.word	0x000001d0
        /*0dd4*/ 	.short	0x010a
        /*0dd6*/ 	.byte	0xff
	.zero		1


	//   ....[205]....
        /*0dd8*/ 	.word	0x00009920
        /*0ddc*/ 	.word	0x00000000
        /*0de0*/ 	.word	0x000001c8
        /*0de4*/ 	.short	0x010a
        /*0de6*/ 	.byte	0xff
	.zero		1


	//   ....[206]....
        /*0de8*/ 	.word	0x00009980
        /*0dec*/ 	.word	0x00000003
        /*0df0*/ 	.word	0x000001b0
        /*0df4*/ 	.short	0x010a
        /*0df6*/ 	.byte	0xff
	.zero		1


	//   ....[207]....
        /*0df8*/ 	.word	0x000099e0
        /*0dfc*/ 	.word	0x00000003
        /*0e00*/ 	.word	0x000001b8
        /*0e04*/ 	.short	0x010a
        /*0e06*/ 	.byte	0xff
	.zero		1


	//   ....[208]....
        /*0e08*/ 	.word	0x00009a40
        /*0e0c*/ 	.word	0x00000000
        /*0e10*/ 	.word	0x000001b0
        /*0e14*/ 	.short	0x010a
        /*0e16*/ 	.byte	0xff
	.zero		1


	//   ....[209]....
        /*0e18*/ 	.word	0x00009a90
        /*0e1c*/ 	.word	0x00000000
        /*0e20*/ 	.word	0x000001d0
        /*0e24*/ 	.short	0x010a
        /*0e26*/ 	.byte	0xff
	.zero		1


	//   ....[210]....
        /*0e28*/ 	.word	0x00009ae0
        /*0e2c*/ 	.word	0x00000003
        /*0e30*/ 	.word	0x000001a0
        /*0e34*/ 	.short	0x010a
        /*0e36*/ 	.byte	0xff
	.zero		1


	//   ....[211]....
        /*0e38*/ 	.word	0x00009b30
        /*0e3c*/ 	.word	0x0000006e
        /*0e40*/ 	.word	0x000001f0
        /*0e44*/ 	.short	0x010a
        /*0e46*/ 	.byte	0xff
	.zero		1


	//   ....[212]....
        /*0e48*/ 	.word	0x00009b80
        /*0e4c*/ 	.word	0x0000004b
        /*0e50*/ 	.word	0x000001a0
        /*0e54*/ 	.short	0x010a
        /*0e56*/ 	.byte	0xff
	.zero		1


	//----- nvinfo : EIATTR_NUM_MBARRIERS
	.align		4
.L_47:
        /*0e58*/ 	.byte	0x03, 0x38
        /*0e5a*/ 	.short	0x004b


	//----- nvinfo : EIATTR_EXIT_INSTR_OFFSETS
	.align		4
        /*0e5c*/ 	.byte	0x04, 0x1c
        /*0e5e*/ 	.short	(.L_49 - .L_48)


	//   ....[0]....
.L_48:
        /*0e60*/ 	.word	0x00003700


	//   ....[1]....
        /*0e64*/ 	.word	0x00003c00


	//   ....[2]....
        /*0e68*/ 	.word	0x00003c60


	//   ....[3]....
        /*0e6c*/ 	.word	0x00004f00


	//   ....[4]....
        /*0e70*/ 	.word	0x00005cd0


	//   ....[5]....
        /*0e74*/ 	.word	0x00005d10


	//   ....[6]....
        /*0e78*/ 	.word	0x000088c0


	//----- nvinfo : EIATTR_MAX_THREADS
	.align		4
.L_49:
        /*0e7c*/ 	.byte	0x04, 0x05
        /*0e7e*/ 	.short	(.L_51 - .L_50)
.L_50:
        /*0e80*/ 	.word	0x00000100
        /*0e84*/ 	.word	0x00000001
        /*0e88*/ 	.word	0x00000001


	//----- nvinfo : EIATTR_CRS_STACK_SIZE
	.align		4
.L_51:
        /*0e8c*/ 	.byte	0x04, 0x1e
        /*0e8e*/ 	.short	(.L_53 - .L_52)
.L_52:
        /*0e90*/ 	.word	0x00000000


	//----- nvinfo : EIATTR_CBANK_PARAM_SIZE
	.align		4
.L_53:
        /*0e94*/ 	.byte	0x03, 0x19
        /*0e96*/ 	.short	0x0800


	//----- nvinfo : EIATTR_PARAM_CBANK
	.align		4
        /*0e98*/ 	.byte	0x04, 0x0a
        /*0e9a*/ 	.short	(.L_55 - .L_54)
	.align		4
.L_54:
        /*0e9c*/ 	.word	index@(.nv.constant0._ZN7cutlass13device_kernelINS_4gemm6kernel13GemmUniversalIN4cute5tupleIJiiiiEEENS1_10collective13CollectiveMmaINS1_35MainloopSm100TmaUmmaWarpSpecializedILi26ELi2ELi4ENS5_IJNS4_1CILi2EEENSA_ILi1EEESC_EEEEENS5_IJNSA_ILi128EEESF_NSA_ILi64EEEEEEaNS5_IJlSC_lEEEaSI_NS4_8TiledMMAINS4_8MMA_AtomIJNS4_21SM100_MMA_S8_2x1SM_SSIaaiLi128ELi128ELNS4_4UMMA5MajorE0ELSN_0ELNSM_8SaturateE0EEEEEENS4_6LayoutINS5_IJSC_SC_SC_EEENS5_IJNSA_ILi0EEEST_ST_EEEEENS5_IJNS4_10UnderscoreESW_SW_EEEEENS4_18SM100_TMA_2SM_LOADENS4_14ComposedLayoutINS4_7SwizzleILi2ELi4ELi3EEENS4_18smem_ptr_flag_bitsILi8EEENSR_INS5_IJNSA_ILi8EEESG_EEENS5_IJSG_SC_EEEEEEEvNS4_8identityESZ_S19_vS1A_EENS_8epilogue10collective18CollectiveEpilogueINS1C_23Sm100TmaWarpSpecializedILi2ELi2ELi32ELb0ELb0EEEJNS5_IJSG_SF_SG_EEENS5_IJNSR_ISG_SC_EENSR_INS5_IJNSA_ILi32EEESB_EEENS5_IJSC_SG_EEEEEEEEaSI_aSI_NS1C_6fusion15FusionCallbacksIS1G_NS1O_17LinearCombinationIaiaiLNS_15FloatRoundStyleE2EEES1H_S1N_JEEENS4_5SM1004TMEM4LOAD26SM100_TMEM_LOAD_32dp32b32xENS4_13SM90_TMA_LOADENS10_INS11_ILi1ELi4ELi3EEES14_NSR_INS5_IJS15_S1J_EEENS5_IJS1J_SC_EEEEEEENS4_39AutoVectorizingCopyWithAssumedAlignmentILi128EEENS4_14SM90_TMA_STOREES23_S25_S25_EEEvvEEEEvNT_6ParamsE)
        /*0ea0*/ 	.short	0x0380
        /*0ea2*/ 	.short	0x0800


	//----- nvinfo : EIATTR_SW_WAR
	.align		4
.L_55:
        /*0ea4*/ 	.byte	0x04, 0x36
        /*0ea6*/ 	.short	(.L_57 - .L_56)
.L_56:
        /*0ea8*/ 	.word	0x00000008
.L_57:


//--------------------- .nv.callgraph             --------------------------
	.section	.nv.callgraph,"",@"SHT_CUDA_CALLGRAPH"
	.align	4
	.sectionentsize	8
	.align		4
        /*0000*/ 	.word	0x00000000
	.align		4
        /*0004*/ 	.word	0xffffffff
	.align		4
        /*0008*/ 	.word	index@(_ZN7cutlass13device_kernelINS_4gemm6kernel13GemmUniversalIN4cute5tupleIJiiiiEEENS1_10collective13CollectiveMmaINS1_35MainloopSm100TmaUmmaWarpSpecializedILi26ELi2ELi4ENS5_IJNS4_1CILi2EEENSA_ILi1EEESC_EEEEENS5_IJNSA_ILi128EEESF_NSA_ILi64EEEEEEaNS5_IJlSC_lEEEaSI_NS4_8TiledMMAINS4_8MMA_AtomIJNS4_21SM100_MMA_S8_2x1SM_SSIaaiLi128ELi128ELNS4_4UMMA5MajorE0ELSN_0ELNSM_8SaturateE0EEEEEENS4_6LayoutINS5_IJSC_SC_SC_EEENS5_IJNSA_ILi0EEEST_ST_EEEEENS5_IJNS4_10UnderscoreESW_SW_EEEEENS4_18SM100_TMA_2SM_LOADENS4_14ComposedLayoutINS4_7SwizzleILi2ELi4ELi3EEENS4_18smem_ptr_flag_bitsILi8EEENSR_INS5_IJNSA_ILi8EEESG_EEENS5_IJSG_SC_EEEEEEEvNS4_8identityESZ_S19_vS1A_EENS_8epilogue10collective18CollectiveEpilogueINS1C_23Sm100TmaWarpSpecializedILi2ELi2ELi32ELb0ELb0EEEJNS5_IJSG_SF_SG_EEENS5_IJNSR_ISG_SC_EENSR_INS5_IJNSA_ILi32EEESB_EEENS5_IJSC_SG_EEEEEEEEaSI_aSI_NS1C_6fusion15FusionCallbacksIS1G_NS1O_17LinearCombinationIaiaiLNS_15FloatRoundStyleE2EEES1H_S1N_JEEENS4_5SM1004TMEM4LOAD26SM100_TMEM_LOAD_32dp32b32xENS4_13SM90_TMA_LOADENS10_INS11_ILi1ELi4ELi3EEES14_NSR_INS5_IJS15_S1J_EEENS5_IJS1J_SC_EEEEEEENS4_39AutoVectorizingCopyWithAssumedAlignmentILi128EEENS4_14SM90_TMA_STOREES23_S25_S25_EEEvvEEEEvNT_6ParamsE)
	.align		4
        /*000c*/ 	.word	index@(__assertfail)
	.align		4
        /*0010*/ 	.word	0x00000000
	.align		4
        /*0014*/ 	.word	0xfffffffe
	.align		4
        /*0018*/ 	.word	0x00000000
	.align		4
        /*001c*/ 	.word	0xfffffffd
	.align		4
        /*0020*/ 	.word	0x00000000
	.align		4
        /*0024*/ 	.word	0xfffffffc


//--------------------- .nv.constant4             --------------------------
	.section	.nv.constant4,"a",@progbits
	.align	8
	.align		8
.nv.constant4:
        /*0000*/ 	.dword	__assertfail
	.align		8
        /*0008*/ 	.dword	__unnamed_1
	.align		8
        /*0010*/ 	.dword	__unnamed_2
	.align		8
        /*0018*/ 	.dword	_ZN40_INTERNAL_f68f0093_4_k_cu_a9918c39_100724cuda3std3__45__cpo5beginE
	.align		8
        /*0020*/ 	.dword	_ZN40_INTERNAL_f68f0093_4_k_cu_a9918c39_100724cuda3std3__45__cpo3endE
	.align		8
        /*0028*/ 	.dword	_ZN40_INTERNAL_f68f0093_4_k_cu_a9918c39_100724cuda3std3__45__cpo6cbeginE
	.align		8
        /*0030*/ 	.dword	_ZN40_INTERNAL_f68f0093_4_k_cu_a9918c39_100724cuda3std3__45__cpo4cendE
	.align		8
        /*0038*/ 	.dword	_ZN40_INTERNAL_f68f0093_4_k_cu_a9918c39_100724cuda3std3__442_GLOBAL__N__f68f0093_4_k_cu_a9918c39_100726ignoreE
	.align		8
        /*0040*/ 	.dword	_ZN40_INTERNAL_f68f0093_4_k_cu_a9918c39_100724cuda3std3__419piecewise_constructE
	.align		8
        /*0048*/ 	.dword	_ZN40_INTERNAL_f68f0093_4_k_cu_a9918c39_100724cuda3std3__48in_placeE
	.align		8
        /*0050*/ 	.dword	_ZN40_INTERNAL_f68f0093_4_k_cu_a9918c39_100724cuda3std6ranges3__45__cpo4swapE
	.align		8
        /*0058*/ 	.dword	_ZN40_INTERNAL_f68f0093_4_k_cu_a9918c39_100724cuda3std6ranges3__45__cpo9iter_moveE
	.align		8
        /*0060*/ 	.dword	_ZN40_INTERNAL_f68f0093_4_k_cu_a9918c39_100724cute7productE
	.align		8
        /*0068*/ 	.dword	_ZN40_INTERNAL_f68f0093_4_k_cu_a9918c39_100724cute1_E
	.align		8
        /*0070*/ 	.dword	$str$25
	.align		8
        /*0078*/ 	.dword	$str$26
	.align		8
        /*0080*/ 	.dword	$str$27
	.align		8
        /*0088*/ 	.dword	$str$28


//--------------------- .text._ZN7cutlass13device_kernelINS_4gemm6kernel13GemmUniversalIN4cute5tupleIJiiiiEEENS1_10collective13CollectiveMmaINS1_35MainloopSm100TmaUmmaWarpSpecializedILi26ELi2ELi4ENS5_IJNS4_1CILi2EEENSA_ILi1EEESC_EEEEENS5_IJNSA_ILi128EEESF_NSA_ILi64EEEEEEaNS5_IJlSC_lEEEaSI_NS4_8TiledMMAINS4_8MMA_AtomIJNS4_21SM100_MMA_S8_2x1SM_SSIaaiLi128ELi128ELNS4_4UMMA5MajorE0ELSN_0ELNSM_8SaturateE0EEEEEENS4_6LayoutINS5_IJSC_SC_SC_EEENS5_IJNSA_ILi0EEEST_ST_EEEEENS5_IJNS4_10UnderscoreESW_SW_EEEEENS4_18SM100_TMA_2SM_LOADENS4_14ComposedLayoutINS4_7SwizzleILi2ELi4ELi3EEENS4_18smem_ptr_flag_bitsILi8EEENSR_INS5_IJNSA_ILi8EEESG_EEENS5_IJSG_SC_EEEEEEEvNS4_8identityESZ_S19_vS1A_EENS_8epilogue10collective18CollectiveEpilogueINS1C_23Sm100TmaWarpSpecializedILi2ELi2ELi32ELb0ELb0EEEJNS5_IJSG_SF_SG_EEENS5_IJNSR_ISG_SC_EENSR_INS5_IJNSA_ILi32EEESB_EEENS5_IJSC_SG_EEEEEEEEaSI_aSI_NS1C_6fusion15FusionCallbacksIS1G_NS1O_17LinearCombinationIaiaiLNS_15FloatRoundStyleE2EEES1H_S1N_JEEENS4_5SM1004TMEM4LOAD26SM100_TMEM_LOAD_32dp32b32xENS4_13SM90_TMA_LOADENS10_INS11_ILi1ELi4ELi3EEES14_NSR_INS5_IJS15_S1J_EEENS5_IJS1J_SC_EEEEEEENS4_39AutoVectorizingCopyWithAssumedAlignmentILi128EEENS4_14SM90_TMA_STOREES23_S25_S25_EEEvvEEEEvNT_6ParamsE --------------------------
	.section	.text._ZN7cutlass13device_kernelINS_4gemm6kernel13GemmUniversalIN4cute5tupleIJiiiiEEENS1_10collective13CollectiveMmaINS1_35MainloopSm100TmaUmmaWarpSpecializedILi26ELi2ELi4ENS5_IJNS4_1CILi2EEENSA_ILi1EEESC_EEEEENS5_IJNSA_ILi128EEESF_NSA_ILi64EEEEEEaNS5_IJlSC_lEEEaSI_NS4_8TiledMMAINS4_8MMA_AtomIJNS4_21SM100_MMA_S8_2x1SM_SSIaaiLi128ELi128ELNS4_4UMMA5MajorE0ELSN_0ELNSM_8SaturateE0EEEEEENS4_6LayoutINS5_IJSC_SC_SC_EEENS5_IJNSA_ILi0EEEST_ST_EEEEENS5_IJNS4_10UnderscoreESW_SW_EEEEENS4_18SM100_TMA_2SM_LOADENS4_14ComposedLayoutINS4_7SwizzleILi2ELi4ELi3EEENS4_18smem_ptr_flag_bitsILi8EEENSR_INS5_IJNSA_ILi8EEESG_EEENS5_IJSG_SC_EEEEEEEvNS4_8identityESZ_S19_vS1A_EENS_8epilogue10collective18CollectiveEpilogueINS1C_23Sm100TmaWarpSpecializedILi2ELi2ELi32ELb0ELb0EEEJNS5_IJSG_SF_SG_EEENS5_IJNSR_ISG_SC_EENSR_INS5_IJNSA_ILi32EEESB_EEENS5_IJSC_SG_EEEEEEEEaSI_aSI_NS1C_6fusion15FusionCallbacksIS1G_NS1O_17LinearCombinationIaiaiLNS_15FloatRoundStyleE2EEES1H_S1N_JEEENS4_5SM1004TMEM4LOAD26SM100_TMEM_LOAD_32dp32b32xENS4_13SM90_TMA_LOADENS10_INS11_ILi1ELi4ELi3EEES14_NSR_INS5_IJS15_S1J_EEENS5_IJS1J_SC_EEEEEEENS4_39AutoVectorizingCopyWithAssumedAlignmentILi128EEENS4_14SM90_TMA_STOREES23_S25_S25_EEEvvEEEEvNT_6ParamsE,"ax",@progbits
	.align	128
.text._ZN7cutlass13device_kernelINS_4gemm6kernel13GemmUniversalIN4cute5tupleIJiiiiEEENS1_10collective13CollectiveMmaINS1_35MainloopSm100TmaUmmaWarpSpecializedILi26ELi2ELi4ENS5_IJNS4_1CILi2EEENSA_ILi1EEESC_EEEEENS5_IJNSA_ILi128EEESF_NSA_ILi64EEEEEEaNS5_IJlSC_lEEEaSI_NS4_8TiledMMAINS4_8MMA_AtomIJNS4_21SM100_MMA_S8_2x1SM_SSIaaiLi128ELi128ELNS4_4UMMA5MajorE0ELSN_0ELNSM_8SaturateE0EEEEEENS4_6LayoutINS5_IJSC_SC_SC_EEENS5_IJNSA_ILi0EEEST_ST_EEEEENS5_IJNS4_10UnderscoreESW_SW_EEEEENS4_18SM100_TMA_2SM_LOADENS4_14ComposedLayoutINS4_7SwizzleILi2ELi4ELi3EEENS4_18smem_ptr_flag_bitsILi8EEENSR_INS5_IJNSA_ILi8EEESG_EEENS5_IJSG_SC_EEEEEEEvNS4_8identityESZ_S19_vS1A_EENS_8epilogue10collective18CollectiveEpilogueINS1C_23Sm100TmaWarpSpecializedILi2ELi2ELi32ELb0ELb0EEEJNS5_IJSG_SF_SG_EEENS5_IJNSR_ISG_SC_EENSR_INS5_IJNSA_ILi32EEESB_EEENS5_IJSC_SG_EEEEEEEEaSI_aSI_NS1C_6fusion15FusionCallbacksIS1G_NS1O_17LinearCombinationIaiaiLNS_15FloatRoundStyleE2EEES1H_S1N_JEEENS4_5SM1004TMEM4LOAD26SM100_TMEM_LOAD_32dp32b32xENS4_13SM90_TMA_LOADENS10_INS11_ILi1ELi4ELi3EEES14_NSR_INS5_IJS15_S1J_EEENS5_IJS1J_SC_EEEEEEENS4_39AutoVectorizingCopyWithAssumedAlignmentILi128EEENS4_14SM90_TMA_STOREES23_S25_S25_EEEvvEEEEvNT_6ParamsE:
        .type           _ZN7cutlass13device_kernelINS_4gemm6kernel13GemmUniversalIN4cute5tupleIJiiiiEEENS1_10collective13CollectiveMmaINS1_35MainloopSm100TmaUmmaWarpSpecializedILi26ELi2ELi4ENS5_IJNS4_1CILi2EEENSA_ILi1EEESC_EEEEENS5_IJNSA_ILi128EEESF_NSA_ILi64EEEEEEaNS5_IJlSC_lEEEaSI_NS4_8TiledMMAINS4_8MMA_AtomIJNS4_21SM100_MMA_S8_2x1SM_SSIaaiLi128ELi128ELNS4_4UMMA5MajorE0ELSN_0ELNSM_8SaturateE0EEEEEENS4_6LayoutINS5_IJSC_SC_SC_EEENS5_IJNSA_ILi0EEEST_ST_EEEEENS5_IJNS4_10UnderscoreESW_SW_EEEEENS4_18SM100_TMA_2SM_LOADENS4_14ComposedLayoutINS4_7SwizzleILi2ELi4ELi3EEENS4_18smem_ptr_flag_bitsILi8EEENSR_INS5_IJNSA_ILi8EEESG_EEENS5_IJSG_SC_EEEEEEEvNS4_8identityESZ_S19_vS1A_EENS_8epilogue10collective18CollectiveEpilogueINS1C_23Sm100TmaWarpSpecializedILi2ELi2ELi32ELb0ELb0EEEJNS5_IJSG_SF_SG_EEENS5_IJNSR_ISG_SC_EENSR_INS5_IJNSA_ILi32EEESB_EEENS5_IJSC_SG_EEEEEEEEaSI_aSI_NS1C_6fusion15FusionCallbacksIS1G_NS1O_17LinearCombinationIaiaiLNS_15FloatRoundStyleE2EEES1H_S1N_JEEENS4_5SM1004TMEM4LOAD26SM100_TMEM_LOAD_32dp32b32xENS4_13SM90_TMA_LOADENS10_INS11_ILi1ELi4ELi3EEES14_NSR_INS5_IJS15_S1J_EEENS5_IJS1J_SC_EEEEEEENS4_39AutoVectorizingCopyWithAssumedAlignmentILi128EEENS4_14SM90_TMA_STOREES23_S25_S25_EEEvvEEEEvNT_6ParamsE,@function
        .size           _ZN7cutlass13device_kernelINS_4gemm6kernel13GemmUniversalIN4cute5tupleIJiiiiEEENS1_10collective13CollectiveMmaINS1_35MainloopSm100TmaUmmaWarpSpecializedILi26ELi2ELi4ENS5_IJNS4_1CILi2EEENSA_ILi1EEESC_EEEEENS5_IJNSA_ILi128EEESF_NSA_ILi64EEEEEEaNS5_IJlSC_lEEEaSI_NS4_8TiledMMAINS4_8MMA_AtomIJNS4_21SM100_MMA_S8_2x1SM_SSIaaiLi128ELi128ELNS4_4UMMA5MajorE0ELSN_0ELNSM_8SaturateE0EEEEEENS4_6LayoutINS5_IJSC_SC_SC_EEENS5_IJNSA_ILi0EEEST_ST_EEEEENS5_IJNS4_10UnderscoreESW_SW_EEEEENS4_18SM100_TMA_2SM_LOADENS4_14ComposedLayoutINS4_7SwizzleILi2ELi4ELi3EEENS4_18smem_ptr_flag_bitsILi8EEENSR_INS5_IJNSA_ILi8EEESG_EEENS5_IJSG_SC_EEEEEEEvNS4_8identityESZ_S19_vS1A_EENS_8epilogue10collective18CollectiveEpilogueINS1C_23Sm100TmaWarpSpecializedILi2ELi2ELi32ELb0ELb0EEEJNS5_IJSG_SF_SG_EEENS5_IJNSR_ISG_SC_EENSR_INS5_IJNSA_ILi32EEESB_EEENS5_IJSC_SG_EEEEEEEEaSI_aSI_NS1C_6fusion15FusionCallbacksIS1G_NS1O_17LinearCombinationIaiaiLNS_15FloatRoundStyleE2EEES1H_S1N_JEEENS4_5SM1004TMEM4LOAD26SM100_TMEM_LOAD_32dp32b32xENS4_13SM90_TMA_LOADENS10_INS11_ILi1ELi4ELi3EEES14_NSR_INS5_IJS15_S1J_EEENS5_IJS1J_SC_EEEEEEENS4_39AutoVectorizingCopyWithAssumedAlignmentILi128EEENS4_14SM90_TMA_STOREES23_S25_S25_EEEvvEEEEvNT_6ParamsE,(.L_x_230 - _ZN7cutlass13device_kernelINS_4gemm6kernel13GemmUniversalIN4cute5tupleIJiiiiEEENS1_10collective13CollectiveMmaINS1_35MainloopSm100TmaUmmaWarpSpecializedILi26ELi2ELi4ENS5_IJNS4_1CILi2EEENSA_ILi1EEESC_EEEEENS5_IJNSA_ILi128EEESF_NSA_ILi64EEEEEEaNS5_IJlSC_lEEEaSI_NS4_8TiledMMAINS4_8MMA_AtomIJNS4_21SM100_MMA_S8_2x1SM_SSIaaiLi128ELi128ELNS4_4UMMA5MajorE0ELSN_0ELNSM_8SaturateE0EEEEEENS4_6LayoutINS5_IJSC_SC_SC_EEENS5_IJNSA_ILi0EEEST_ST_EEEEENS5_IJNS4_10UnderscoreESW_SW_EEEEENS4_18SM100_TMA_2SM_LOADENS4_14ComposedLayoutINS4_7SwizzleILi2ELi4ELi3EEENS4_18smem_ptr_flag_bitsILi8EEENSR_INS5_IJNSA_ILi8EEESG_EEENS5_IJSG_SC_EEEEEEEvNS4_8identityESZ_S19_vS1A_EENS_8epilogue10collective18CollectiveEpilogueINS1C_23Sm100TmaWarpSpecializedILi2ELi2ELi32ELb0ELb0EEEJNS5_IJSG_SF_SG_EEENS5_IJNSR_ISG_SC_EENSR_INS5_IJNSA_ILi32EEESB_EEENS5_IJSC_SG_EEEEEEEEaSI_aSI_NS1C_6fusion15FusionCallbacksIS1G_NS1O_17LinearCombinationIaiaiLNS_15FloatRoundStyleE2EEES1H_S1N_JEEENS4_5SM1004TMEM4LOAD26SM100_TMEM_LOAD_32dp32b32xENS4_13SM90_TMA_LOADENS10_INS11_ILi1ELi4ELi3EEES14_NSR_INS5_IJS15_S1J_EEENS5_IJS1J_SC_EEEEEEENS4_39AutoVectorizingCopyWithAssumedAlignmentILi128EEENS4_14SM90_TMA_STOREES23_S25_S25_EEEvvEEEEvNT_6ParamsE)
        .other          _ZN7cutlass13device_kernelINS_4gemm6kernel13GemmUniversalIN4cute5tupleIJiiiiEEENS1_10collective13CollectiveMmaINS1_35MainloopSm100TmaUmmaWarpSpecializedILi26ELi2ELi4ENS5_IJNS4_1CILi2EEENSA_ILi1EEESC_EEEEENS5_IJNSA_ILi128EEESF_NSA_ILi64EEEEEEaNS5_IJlSC_lEEEaSI_NS4_8TiledMMAINS4_8MMA_AtomIJNS4_21SM100_MMA_S8_2x1SM_SSIaaiLi128ELi128ELNS4_4UMMA5MajorE0ELSN_0ELNSM_8SaturateE0EEEEEENS4_6LayoutINS5_IJSC_SC_SC_EEENS5_IJNSA_ILi0EEEST_ST_EEEEENS5_IJNS4_10UnderscoreESW_SW_EEEEENS4_18SM100_TMA_2SM_LOADENS4_14ComposedLayoutINS4_7SwizzleILi2ELi4ELi3EEENS4_18smem_ptr_flag_bitsILi8EEENSR_INS5_IJNSA_ILi8EEESG_EEENS5_IJSG_SC_EEEEEEEvNS4_8identityESZ_S19_vS1A_EENS_8epilogue10collective18CollectiveEpilogueINS1C_23Sm100TmaWarpSpecializedILi2ELi2ELi32ELb0ELb0EEEJNS5_IJSG_SF_SG_EEENS5_IJNSR_ISG_SC_EENSR_INS5_IJNSA_ILi32EEESB_EEENS5_IJSC_SG_EEEEEEEEaSI_aSI_NS1C_6fusion15FusionCallbacksIS1G_NS1O_17LinearCombinationIaiaiLNS_15FloatRoundStyleE2EEES1H_S1N_JEEENS4_5SM1004TMEM4LOAD26SM100_TMEM_LOAD_32dp32b32xENS4_13SM90_TMA_LOADENS10_INS11_ILi1ELi4ELi3EEES14_NSR_INS5_IJS15_S1J_EEENS5_IJS1J_SC_EEEEEEENS4_39AutoVectorizingCopyWithAssumedAlignmentILi128EEENS4_14SM90_TMA_STOREES23_S25_S25_EEEvvEEEEvNT_6ParamsE,@"STO_CUDA_ENTRY STV_DEFAULT"
_ZN7cutlass13device_kernelINS_4gemm6kernel13GemmUniversalIN4cute5tupleIJiiiiEEENS1_10collective13CollectiveMmaINS1_35MainloopSm100TmaUmmaWarpSpecializedILi26ELi2ELi4ENS5_IJNS4_1CILi2EEENSA_ILi1EEESC_EEEEENS5_IJNSA_ILi128EEESF_NSA_ILi64EEEEEEaNS5_IJlSC_lEEEaSI_NS4_8TiledMMAINS4_8MMA_AtomIJNS4_21SM100_MMA_S8_2x1SM_SSIaaiLi128ELi128ELNS4_4UMMA5MajorE0ELSN_0ELNSM_8SaturateE0EEEEEENS4_6LayoutINS5_IJSC_SC_SC_EEENS5_IJNSA_ILi0EEEST_ST_EEEEENS5_IJNS4_10UnderscoreESW_SW_EEEEENS4_18SM100_TMA_2SM_LOADENS4_14ComposedLayoutINS4_7SwizzleILi2ELi4ELi3EEENS4_18smem_ptr_flag_bitsILi8EEENSR_INS5_IJNSA_ILi8EEESG_EEENS5_IJSG_SC_EEEEEEEvNS4_8identityESZ_S19_vS1A_EENS_8epilogue10collective18CollectiveEpilogueINS1C_23Sm100TmaWarpSpecializedILi2ELi2ELi32ELb0ELb0EEEJNS5_IJSG_SF_SG_EEENS5_IJNSR_ISG_SC_EENSR_INS5_IJNSA_ILi32EEESB_EEENS5_IJSC_SG_EEEEEEEEaSI_aSI_NS1C_6fusion15FusionCallbacksIS1G_NS1O_17LinearCombinationIaiaiLNS_15FloatRoundStyleE2EEES1H_S1N_JEEENS4_5SM1004TMEM4LOAD26SM100_TMEM_LOAD_32dp32b32xENS4_13SM90_TMA_LOADENS10_INS11_ILi1ELi4ELi3EEES14_NSR_INS5_IJS15_S1J_EEENS5_IJS1J_SC_EEEEEEENS4_39AutoVectorizingCopyWithAssumedAlignmentILi128EEENS4_14SM90_TMA_STOREES23_S25_S25_EEEvvEEEEvNT_6ParamsE:
[----:B------:R-:W1:Y:S01]  /*0000*/  LDC R1, c[0x0][0x37c] ;  /* 0x0000df00ff017b82 */ /* 0x000e620000000800 */
[----:B------:R-:W2:Y:S01]  /*0010*/  S2R R108, SR_TID.X ;  /* 0x00000000006c7919 */ /* 0x000ea20000002100 */
[----:B------:R-:W3:Y:S06]  /*0020*/  LDCU.64 UR6, c[0x0][0x890] ;  /* 0x00011200ff0677ac */ /* 0x000eec0008000a00 */
[----:B------:R-:W4:Y:S01]  /*0030*/  S2UR UR37, SR_CgaCtaId ;  /* 0x00000000002579c3 */ /* 0x000f220000008800 */
[----:B------:R-:W-:Y:S02]  /*0040*/  PRMT R91, RZ, 0x7610, R91 ;  /* 0x00007610ff5b7816 */ /* 0x000fe4000000005b */
[----:B------:R-:W-:Y:S01]  /*0050*/  ELECT P1, URZ, PT ;  /* 0x0000000000ff782f */ /* 0x000fe20003820000 */
[----:B------:R-:W1:Y:S01]  /*0060*/  LDCU.64 UR46, c[0x0][0x358] ;  /* 0x00006b00ff2e77ac */ /* 0x000e620008000a00 */
[----:B---3--:R-:W-:-:S04]  /*0070*/  UISETP.NE.U32.AND UP0, UPT, UR6, URZ, UPT ;  /* 0x000000ff0600728c */ /* 0x008fc8000bf05070 */
[----:B------:R-:W-:Y:S02]  /*0080*/  UISETP.NE.AND.EX UP0, UPT, UR7, URZ, UPT, UP0 ;  /* 0x000000ff0700728c */ /* 0x000fe4000bf05300 */
[----:B----4-:R-:W-:Y:S02]  /*0090*/  ULOP3.LUT UR5, UR37, 0x1, URZ, 0xc0, !UPT ;  /* 0x0000000125057892 */ /* 0x010fe4000f8ec0ff */
[----:B------:R-:W-:Y:S01]  /*00a0*/  ULOP3.LUT UR4, UR37, 0x1, URZ, 0x3c, !UPT ;  /* 0x0000000125047892 */ /* 0x000fe2000f8e3cff */
[----:B--2---:R-:W-:-:S05]  /*00b0*/  SHF.R.U32.HI R97, RZ, 0x5, R108 ;  /* 0x00000005ff617819 */ /* 0x004fca000001166c */
[----:B------:R-:W2:Y:S02]  /*00c0*/  SHFL.IDX PT, R0, R97, RZ, 0x1f ;  /* 0x00001fff61007589 */ /* 0x000ea400000e0000 */
[----:B--2---:R-:W-:Y:S01]  /*00d0*/  R2UR UR10, R0 ;  /* 0x00000000000a72ca */ /* 0x004fe200000e0000 */
[----:B-1----:R-:W-:-:S14]  /*00e0*/  BRA.U UP0, `(.L_x_0) ;  /* 0x00000001002c7547 */ /* 0x002fdc000b800000 */
[----:B------:R-:W1:Y:S02]  /*00f0*/  LDCU.64 UR8, c[0x0][0x888] ;  /* 0x00011100ff0877ac */ /* 0x000e640008000a00 */
[----:B-1----:R-:W-:-:S04]  /*0100*/  UISETP.NE.U32.AND UP0, UPT, UR8, URZ, UPT ;  /* 0x000000ff0800728c */ /* 0x002fc8000bf05070 */
[----:B------:R-:W-:-:S09]  /*0110*/  UISETP.NE.AND.EX UP0, UPT, UR9, URZ, UPT, UP0 ;  /* 0x000000ff0900728c */ /* 0x000fd2000bf05300 */
[----:B------:R-:W-:Y:S05]  /*0120*/  BRA.U !UP0, `(.L_x_1) ;  /* 0x0000000108107547 */ /* 0x000fea000b800000 */
[----:B------:R-:W1:Y:S02]  /*0130*/  LDC.64 R50, c[0x0][0x888] ;  /* 0x00022200ff327b82 */ /* 0x000e640000000a00 */
[----:B-1----:R1:W5:Y:S01]  /*0140*/  LDG.E R50, desc[UR46][R50.64] ;  /* 0x0000002e32327981 */ /* 0x002362000c1e1900 */
[----:B------:R-:W-:Y:S01]  /*0150*/  HFMA2 R91, -RZ, RZ, 0, 5.9604644775390625e-08 ;  /* 0x00000001ff5b7431 */ /* 0x000fe200000001ff */
[----:B------:R-:W-:Y:S05]  /*0160*/  BRA `(.L_x_0) ;  /* 0x00000000000c7947 */ /* 0x000fea0003800000 */
.L_x_1:
[----:B------:R-:W1:Y:S01]  /*0170*/  LDCU UR8, c[0x0][0x880] ;  /* 0x00011000ff0877ac */ /* 0x000e620008000800 */
[----:B------:R-:W-:Y:S01]  /*0180*/  HFMA2 R91, -RZ, RZ, 0, 5.9604644775390625e-08 ;  /* 0x00000001ff5b7431 */ /* 0x000fe200000001ff */
[----:B-1----:R-:W-:-:S07]  /*0190*/  MOV R50, UR8 ;  /* 0x0000000800327c02 */ /* 0x002fce0008000f00 */
.L_x_0:
[----:B------:R-:W2:Y:S02]  /*01a0*/  LDCU.64 UR8, c[0x0][0x8b0] ;  /* 0x00011600ff0877ac */ /* 0x000ea40008000a00 */
[----:B--2---:R-:W-:-:S04]  /*01b0*/  UISETP.NE.U32.AND UP0, UPT, UR8, URZ, UPT ;  /* 0x000000ff0800728c */ /* 0x004fc8000bf05070 */
[----:B------:R-:W-:-:S09]  /*01c0*/  UISETP.NE.AND.EX UP0, UPT, UR9, URZ, UPT, UP0 ;  /* 0x000000ff0900728c */ /* 0x000fd2000bf05300 */
[----:B------:R-:W-:Y:S05]  /*01d0*/  BRA.U UP0, `(.L_x_2) ;  /* 0x0000000100247547 */ /* 0x000fea000b800000 */
[----:B------:R-:W2:Y:S02]  /*01e0*/  LDCU.64 UR8, c[0x0][0x8a8] ;  /* 0x00011500ff0877ac */ /* 0x000ea40008000a00 */
[----:B--2---:R-:W-:-:S04]  /*01f0*/  UISETP.NE.U32.AND UP0, UPT, UR8, URZ, UPT ;  /* 0x000000ff0800728c */ /* 0x004fc8000bf05070 */
[----:B------:R-:W-:-:S09]  /*0200*/  UISETP.NE.AND.EX UP0, UPT, UR9, URZ, UPT, UP0 ;  /* 0x000000ff0900728c */ /* 0x000fd2000bf05300 */
[----:B------:R-:W-:Y:S05]  /*0210*/  BRA.U !UP0, `(.L_x_3) ;  /* 0x00000001080c7547 */ /* 0x000fea000b800000 */
[----:B------:R-:W2:Y:S02]  /*0220*/  LDC.64 R46, c[0x0][0x8a8] ;  /* 0x00022a00ff2e7b82 */ /* 0x000ea40000000a00 */
[----:B--2---:R2:W5:Y:S01]  /*0230*/  LDG.E R46, desc[UR46][R46.64] ;  /* 0x0000002e2e2e7981 */ /* 0x004562000c1e1900 */
[----:B------:R-:W-:Y:S05]  /*0240*/  BRA `(.L_x_2) ;  /* 0x0000000000087947 */ /* 0x000fea0003800000 */
.L_x_3:
[----:B------:R-:W2:Y:S02]  /*0250*/  LDCU UR8, c[0x0][0x8a0] ;  /* 0x00011400ff0877ac */ /* 0x000ea40008000800 */
[----:B--2---:R-:W-:Y:S02]  /*0260*/  MOV R46, UR8 ;  /* 0x00000008002e7c02 */ /* 0x004fe40008000f00 */
.L_x_2:
[----:B------:R-:W-:Y:S01]  /*0270*/  IMAD.U32 R0, RZ, RZ, UR10 ;  /* 0x0000000aff007e24 */ /* 0x000fe2000f8e00ff */
[----:B------:R-:W-:Y:S04]  /*0280*/  BSSY.RECONVERGENT B0, `(.L_x_4) ;  /* 0x000000c000007945 */ /* 0x000fe80003800200 */
[C---:B------:R-:W-:Y:S02]  /*0290*/  ISETP.NE.OR P2, PT, R0.reuse, 0x1, !P1 ;  /* 0x000000010000780c */ /* 0x040fe40004f45670 */
[----:B------:R-:W-:-:S11]  /*02a0*/  ISETP.NE.OR P0, PT, R0, 0x3, !P1 ;  /* 0x000000030000780c */ /* 0x000fd60004f05670 */
[----:B------:R-:W-:Y:S05]  /*02b0*/  @P2 BRA `(.L_x_5) ;  /* 0x0000000000202947 */ /* 0x000fea0003800000 */
[----:B------:R-:W3:Y:S02]  /*02c0*/  LDCU.64 UR8, c[0x0][0x348] ;  /* 0x00006900ff0877ac */ /* 0x000ee40008000a00 */
[----:B---3--:R-:W-:Y:S02]  /*02d0*/  UIADD3 UR12, UP1, UPT, UR8, 0x80, URZ ;  /* 0x00000080080c7890 */ /* 0x008fe4000ff3e0ff */
[----:B------:R-:W-:Y:S02]  /*02e0*/  UIADD3 UR8, UP0, UPT, UR8, 0x180, URZ ;  /* 0x0000018008087890 */ /* 0x000fe4000ff1e0ff */
[----:B------:R-:W-:Y:S02]  /*02f0*/  UIADD3.X UR13, UPT, UPT, URZ, UR9, URZ, UP1, !UPT ;  /* 0x00000009ff0d7290 */ /* 0x000fe40008ffe4ff */
[----:B------:R-:W-:-:S07]  /*0300*/  UIADD3.X UR9, UPT, UPT, URZ, UR9, URZ, UP0, !UPT ;  /* 0x00000009ff097290 */ /* 0x000fce00087fe4ff */
[----:B------:R3:W-:Y:S02]  /*0310*/  UTMACCTL.PF [UR12] ;  /* 0x000000000c0079b9 */ /* 0x0007e40008040000 */
[----:B------:R3:W-:Y:S02]  /*0320*/  UTMACCTL.PF [UR8] ;  /* 0x00000000080079b9 */ /* 0x0007e40008040000 */
[----:B---3--:R-:W-:Y:S01]  /*0330*/  NOP ;  /* 0x0000000000007918 */ /* 0x008fe20000000000 */
.L_x_5:
[----:B------:R-:W-:Y:S05]  /*0340*/  BSYNC.RECONVERGENT B0 ;  /* 0x0000000000007941 */ /* 0x000fea0003800200 */
.L_x_4:
[----:B------:R-:W-:Y:S04]  /*0350*/  BSSY.RECONVERGENT B0, `(.L_x_6) ;  /* 0x000000a000007945 */ /* 0x000fe80003800200 */
        /* <DEDUP_REMOVED lines=9> */
.L_x_7:
[----:B------:R-:W-:Y:S05]  /*03f0*/  BSYNC.RECONVERGENT B0 ;  /* 0x0000000000007941 */ /* 0x000fea0003800200 */
.L_x_6:
[----:B------:R-:W3:Y:S01]  /*0400*/  LDCU.64 UR8, c[0x0][0x888] ;  /* 0x00011100ff0877ac */ /* 0x000ee20008000a00 */
[----:B------:R-:W-:Y:S02]  /*0410*/  UISETP.EQ.U32.AND UP1, UPT, UR6, URZ, UPT ;  /* 0x000000ff0600728c */ /* 0x000fe4000bf22070 */
[----:B------:R-:W-:Y:S02]  /*0420*/  UPLOP3.LUT UP5, UPT, UPT, UPT, UPT, 0x80, 0x8 ;  /* 0x000000000008789c */ /* 0x000fe40003faf070 */
[----:B---3--:R-:W-:-:S04]  /*0430*/  UISETP.NE.U32.AND UP0, UPT, UR8, URZ, UPT ;  /* 0x000000ff0800728c */ /* 0x008fc8000bf05070 */
[----:B------:R-:W-:-:S04]  /*0440*/  UISETP.NE.AND.EX UP0, UPT, UR9, URZ, UPT, UP0 ;  /* 0x000000ff0900728c */ /* 0x000fc8000bf05300 */
[----:B------:R-:W-:-:S04]  /*0450*/  UISETP.EQ.OR.EX UP2, UPT, UR7, URZ, !UP0, UP1 ;  /* 0x000000ff0700728c */ /* 0x000fc8000c742710 */
[----:B------:R-:W-:-:S05]  /*0460*/  UP2UR UR50, UPR, URZ, 0x4 ;  /* 0x00000004ff327883 */ /* 0x000fca0008000000 */
[----:B------:R-:W-:Y:S07]  /*0470*/  BRA.U !UP2, `(.L_x_8) ;  /* 0x000000010a207547 */ /* 0x000fee000b800000 */
[----:B-----5:R-:W-:Y:S01]  /*0480*/  R2UR UR8, R50 ;  /* 0x00000000320872ca */ /* 0x020fe200000e0000 */
[----:B------:R-:W-:Y:S02]  /*0490*/  UISETP.NE.U32.AND UP2, UPT, UR6, URZ, UPT ;  /* 0x000000ff0600728c */ /* 0x000fe4000bf45070 */
[----:B------:R-:W-:Y:S02]  /*04a0*/  USEL UR6, URZ, 0xffffffff, UP0 ;  /* 0xffffffffff067887 */ /* 0x000fe40008000000 */
[----:B------:R-:W-:-:S08]  /*04b0*/  UISETP.NE.AND.EX UP2, UPT, UR7, URZ, UPT, UP2 ;  /* 0x000000ff0700728c */ /* 0x000fd0000bf45320 */
[----:B------:R-:W-:-:S04]  /*04c0*/  UISETP.NE.AND UP1, UPT, UR8, URZ, UPT ;  /* 0x000000ff0800728c */ /* 0x000fc8000bf25270 */
[----:B------:R-:W-:-:S04]  /*04d0*/  @!UP2 USEL UR6, URZ, 0xffffffff, UP1 ;  /* 0xffffffffff06a887 */ /* 0x000fc80008800000 */
[----:B------:R-:W-:-:S04]  /*04e0*/  ULOP3.LUT UR6, UR6, 0x1, URZ, 0xc0, !UPT ;  /* 0x0000000106067892 */ /* 0x000fc8000f8ec0ff */
[----:B------:R-:W-:-:S11]  /*04f0*/  UISETP.NE.U32.AND UP5, UPT, UR6, 0x1, UPT ;  /* 0x000000010600788c */ /* 0x000fd6000bfa5070 */
.L_x_8:
[----:B------:R-:W3:Y:S01]  /*0500*/  SHFL.IDX PT, R0, R97, RZ, 0x1f ;  /* 0x00001fff61007589 */ /* 0x000ee200000e0000 */
[----:B------:R-:W-:-:S04]  /*0510*/  UISETP.NE.AND UP1, UPT, UR10, 0x2, UPT ;  /* 0x000000020a00788c */ /* 0x000fc8000bf25270 */
[----:B------:R-:W-:Y:S02]  /*0520*/  UISETP.EQ.AND UP2, UPT, UR5, URZ, !UP1 ;  /* 0x000000ff0500728c */ /* 0x000fe4000cf42270 */
[----:B------:R-:W-:-:S04]  /*0530*/  USEL UR6, URZ, 0x1, UP1 ;  /* 0x00000001ff067887 */ /* 0x000fc80008800000 */
[----:B------:R-:W-:Y:S02]  /*0540*/  PLOP3.LUT P5, PT, P1, PT, UP2, 0x80, 0x8 ;  /* 0x000000000008781c */ /* 0x000fe40000faf028 */
[----:B---3--:R-:W-:-:S13]  /*0550*/  ISETP.NE.AND P0, PT, R0, RZ, PT ;  /* 0x000000ff0000720c */ /* 0x008fda0003f05270 */
[----:B------:R-:W-:Y:S05]  /*0560*/  @P0 BRA `(.L_x_9) ;  /* 0x0000000400000947 */ /* 0x000fea0003800000 */
[----:B------:R-:W-:Y:S01]  /*0570*/  ELECT P0, URZ, PT ;  /* 0x0000000000ff782f */ /* 0x000fe20003800000 */
[----:B------:R-:W-:-:S12]  /*0580*/  BSSY.RECONVERGENT B0, `(.L_x_9) ;  /* 0x000003e000007945 */ /* 0x000fd80003800200 */
[----:B------:R-:W-:Y:S05]  /*0590*/  @!P0 BRA `(.L_x_10) ;  /* 0x0000000000f08947 */ /* 0x000fea0003800000 */
[----:B------:R-:W-:Y:S01]  /*05a0*/  UMOV UR8, 0x400 ;  /* 0x0000040000087882 */ /* 0x000fe20000000000 */
[----:B------:R-:W-:Y:S01]  /*05b0*/  UMOV UR7, 0x1 ;  /* 0x0000000100077882 */ /* 0x000fe20000000000 */
[----:B------:R-:W-:Y:S02]  /*05c0*/  ULEA UR8, UR37, UR8, 0x18 ;  /* 0x0000000825087291 */ /* 0x000fe4000f8ec0ff */
[----:B------:R-:W-:-:S04]  /*05d0*/  UIADD3 UR12, UPT, UPT, -UR7, 0x100000, URZ ;  /* 0x00100000070c7890 */ /* 0x000fc8000fffe1ff */
[----:B------:R-:W-:Y:S02]  /*05e0*/  USHF.L.U32 UR13, UR12, 0xb, URZ ;  /* 0x0000000b0c0d7899 */ /* 0x000fe400080006ff */
[----:B------:R-:W-:Y:S01]  /*05f0*/  USHF.L.U32 UR12, UR12, 0x1, URZ ;  /* 0x000000010c0c7899 */ /* 0x000fe200080006ff */
[----:B------:R-:W3:Y:S11]  /*0600*/  FENCE.VIEW.ASYNC.S ;  /* 0x00000000000073c6 */ /* 0x000ef60000000000 */
[----:B---3--:R3:W4:Y:S01]  /*0610*/  SYNCS.EXCH.64 URZ, [UR8], UR12 ;  /* 0x0000000c08ff75b2 */ /* 0x0087220008000100 */
[----:B------:R3:W1:Y:S01]  /*0620*/  SYNCS.EXCH.64 URZ, [UR8+0xd0], UR12 ;  /* 0x0000d00c08ff75b2 */ /* 0x0006620008000100 */
        /* <DEDUP_REMOVED lines=49> */
[----:B------:R3:W1:Y:S02]  /*0940*/  SYNCS.EXCH.64 URZ, [UR8+0x198], UR12 ;  /* 0x0001980c08ff75b2 */ /* 0x0006640008000100 */
[----:B---34-:R-:W-:Y:S01]  /*0950*/  NOP ;  /* 0x0000000000007918 */ /* 0x018fe20000000000 */
.L_x_10:
[----:B------:R-:W-:Y:S05]  /*0960*/  BSYNC.RECONVERGENT B0 ;  /* 0x0000000000007941 */ /* 0x000fea0003800200 */
.L_x_9:
[----:B------:R-:W3:Y:S01]  /*0970*/  SHFL.IDX PT, R0, R97, RZ, 0x1f ;  /* 0x00001fff61007589 */ /* 0x000ee200000e0000 */
[----:B------:R-:W-:Y:S01]  /*0980*/  NOP ;  /* 0x0000000000007918 */ /* 0x000fe20000000000 */
[----:B---3--:R-:W-:-:S13]  /*0990*/  ISETP.NE.AND P0, PT, R0, 0x1, PT ;  /* 0x000000010000780c */ /* 0x008fda0003f05270 */
[----:B------:R-:W-:Y:S05]  /*09a0*/  @P0 BRA `(.L_x_11) ;  /* 0x0000000000440947 */ /* 0x000fea0003800000 */
[----:B------:R-:W-:Y:S01]  /*09b0*/  UMOV UR9, 0x400 ;  /* 0x0000040000097882 */ /* 0x000fe20000000000 */
[----:B------:R-:W-:Y:S01]  /*09c0*/  UMOV UR8, 0x20 ;  /* 0x0000002000087882 */ /* 0x000fe20000000000 */
[----:B------:R-:W-:Y:S01]  /*09d0*/  UMOV UR7, 0x80 ;  /* 0x0000008000077882 */ /* 0x000fe20000000000 */
[----:B------:R-:W-:Y:S02]  /*09e0*/  ULEA UR9, UR37, UR9, 0x18 ;  /* 0x0000000925097291 */ /* 0x000fe4000f8ec0ff */
[----:B------:R-:W-:-:S04]  /*09f0*/  UIADD3 UR12, UPT, UPT, -UR8, 0x100000, URZ ;  /* 0x00100000080c7890 */ /* 0x000fc8000fffe1ff */
[----:B------:R-:W-:Y:S02]  /*0a00*/  USHF.L.U32 UR13, UR12, 0xb, URZ ;  /* 0x0000000b0c0d7899 */ /* 0x000fe400080006ff */
[----:B------:R-:W-:Y:S02]  /*0a10*/  USHF.L.U32 UR12, UR12, 0x1, URZ ;  /* 0x000000010c0c7899 */ /* 0x000fe400080006ff */
[----:B------:R-:W-:-:S04]  /*0a20*/  UIADD3 UR14, UPT, UPT, -UR7, 0x100000, URZ ;  /* 0x00100000070e7890 */ /* 0x000fc8000fffe1ff */
[----:B------:R-:W-:Y:S02]  /*0a30*/  USHF.L.U32 UR15, UR14, 0xb, URZ ;  /* 0x0000000b0e0f7899 */ /* 0x000fe400080006ff */
[----:B------:R-:W-:Y:S01]  /*0a40*/  USHF.L.U32 UR14, UR14, 0x1, URZ ;  /* 0x000000010e0e7899 */ /* 0x000fe200080006ff */
[----:B------:R-:W-:Y:S01]  /*0a50*/  ELECT P0, URZ, PT ;  /* 0x0000000000ff782f */ /* 0x000fe20003800000 */
[----:B------:R-:W3:Y:S02]  /*0a60*/  FENCE.VIEW.ASYNC.S ;  /* 0x00000000000073c6 */ /* 0x000ee40000000000 */
[----:B---3--:R3:W4:Y:S08]  /*0a70*/  SYNCS.EXCH.64 URZ, [UR9+0x1a0], UR12 ;  /* 0x0001a00c09ff75b2 */ /* 0x0087300008000100 */
[----:B------:R3:W1:Y:S01]  /*0a80*/  SYNCS.EXCH.64 URZ, [UR9+0x1b0], UR14 ;  /* 0x0001b00e09ff75b2 */ /* 0x0006620008000100 */
[----:B------:R3:W1:Y:S01]  /*0a90*/  SYNCS.EXCH.64 URZ, [UR9+0x1a8], UR12 ;  /* 0x0001a80c09ff75b2 */ /* 0x0006620008000100 */
[----:B------:R3:W1:Y:S01]  /*0aa0*/  SYNCS.EXCH.64 URZ, [UR9+0x1b8], UR14 ;  /* 0x0001b80e09ff75b2 */ /* 0x0006620008000100 */
[----:B------:R-:W-:Y:S01]  /*0ab0*/  NOP ;  /* 0x0000000000007918 */ /* 0x000fe20000000000 */
.L_x_11:
[----:B------:R-:W2:Y:S01]  /*0ac0*/  SHFL.IDX PT, R0, R97, RZ, 0x1f ;  /* 0x00001fff61007589 */ /* 0x000ea200000e0000 */
[----:B------:R-:W-:Y:S01]  /*0ad0*/  NOP ;  /* 0x0000000000007918 */ /* 0x000fe20000000000 */
[----:B--2---:R-:W-:-:S13]  /*0ae0*/  ISETP.NE.AND P0, PT, R0, 0x3, PT ;  /* 0x000000030000780c */ /* 0x004fda0003f05270 */
[----:B------:R-:W-:Y:S05]  /*0af0*/  @P0 BRA `(.L_x_12) ;  /* 0x00000000002c0947 */ /* 0x000fea0003800000 */
[----:B------:R-:W-:Y:S01]  /*0b00*/  UMOV UR8, 0x400 ;  /* 0x0000040000087882 */ /* 0x000fe20000000000 */
[----:B------:R-:W-:Y:S01]  /*0b10*/  UMOV UR7, 0x20 ;  /* 0x0000002000077882 */ /* 0x000fe20000000000 */
[----:B------:R-:W-:Y:S02]  /*0b20*/  ULEA UR8, UR37, UR8, 0x18 ;  /* 0x0000000825087291 */ /* 0x000fe4000f8ec0ff */
[----:B---3--:R-:W-:-:S04]  /*0b30*/  UIADD3 UR12, UPT, UPT, -UR7, 0x100000, URZ ;  /* 0x00100000070c7890 */ /* 0x008fc8000fffe1ff */
[----:B------:R-:W-:Y:S02]  /*0b40*/  USHF.L.U32 UR13, UR12, 0xb, URZ ;  /* 0x0000000b0c0d7899 */ /* 0x000fe400080006ff */
[----:B------:R-:W-:Y:S01]  /*0b50*/  USHF.L.U32 UR12, UR12, 0x1, URZ ;  /* 0x000000010c0c7899 */ /* 0x000fe200080006ff */
[----:B------:R-:W-:Y:S01]  /*0b60*/  ELECT P0, URZ, PT ;  /* 0x0000000000ff782f */ /* 0x000fe20003800000 */
[----:B------:R-:W2:Y:S10]  /*0b70*/  FENCE.VIEW.ASYNC.S ;  /* 0x00000000000073c6 */ /* 0x000eb40000000000 */
[----:B--2---:R2:W3:Y:S01]  /*0b80*/  SYNCS.EXCH.64 URZ, [UR8+0x1c0], UR12 ;  /* 0x0001c00c08ff75b2 */ /* 0x0044e20008000100 */
[----:B------:R2:W1:Y:S01]  /*0b90*/  SYNCS.EXCH.64 URZ, [UR8+0x1c8], UR12 ;  /* 0x0001c80c08ff75b2 */ /* 0x0004620008000100 */
[----:B------:R-:W-:Y:S01]  /*0ba0*/  NOP ;  /* 0x0000000000007918 */ /* 0x000fe20000000000 */
.L_x_12:
[----:B------:R-:W4:Y:S01]  /*0bb0*/  SHFL.IDX PT, R0, R97, RZ, 0x1f ;  /* 0x00001fff61007589 */ /* 0x000f2200000e0000 */
[----:B------:R-:W-:Y:S01]  /*0bc0*/  NOP ;  /* 0x0000000000007918 */ /* 0x000fe20000000000 */
[----:B----4-:R-:W-:-:S13]  /*0bd0*/  ISETP.NE.AND P0, PT, R0, 0x4, PT ;  /* 0x000000040000780c */ /* 0x010fda0003f05270 */
[----:B------:R-:W-:Y:S05]  /*0be0*/  @P0 BRA `(.L_x_13) ;  /* 0x0000000000480947 */ /* 0x000fea0003800000 */
[----:B---3--:R-:W-:Y:S01]  /*0bf0*/  UMOV UR9, 0x1e0 ;  /* 0x000001e000097882 */ /* 0x008fe20000000000 */
[----:B--2---:R-:W-:Y:S01]  /*0c00*/  UMOV UR8, 0x400 ;  /* 0x0000040000087882 */ /* 0x004fe20000000000 */
[----:B------:R-:W-:Y:S01]  /*0c10*/  USEL UR9, UR9, 0x1a0, UP5 ;  /* 0x000001a009097887 */ /* 0x000fe2000a800000 */
        /* <DEDUP_REMOVED lines=9> */
[----:B------:R-:W2:Y:S02]  /*0cb0*/  FENCE.VIEW.ASYNC.S ;  /* 0x00000000000073c6 */ /* 0x000ea40000000000 */
[----:B--2---:R4:W2:Y:S08]  /*0cc0*/  SYNCS.EXCH.64 URZ, [UR8+0x1d0], UR12 ;  /* 0x0001d00c08ff75b2 */ /* 0x0048b00008000100 */
[----:B------:R4:W3:Y:S01]  /*0cd0*/  SYNCS.EXCH.64 URZ, [UR8+0x1e0], UR14 ;  /* 0x0001e00e08ff75b2 */ /* 0x0008e20008000100 */
[----:B------:R4:W1:Y:S01]  /*0ce0*/  SYNCS.EXCH.64 URZ, [UR8+0x1d8], UR12 ;  /* 0x0001d80c08ff75b2 */ /* 0x0008620008000100 */
[----:B------:R4:W1:Y:S02]  /*0cf0*/  SYNCS.EXCH.64 URZ, [UR8+0x1e8], UR14 ;  /* 0x0001e80e08ff75b2 */ /* 0x0008640008000100 */
[----:B----4-:R-:W-:Y:S01]  /*0d00*/  NOP ;  /* 0x0000000000007918 */ /* 0x010fe20000000000 */
.L_x_13:
[----:B------:R-:W4:Y:S01]  /*0d10*/  SHFL.IDX PT, R0, R97, RZ, 0x1f ;  /* 0x00001fff61007589 */ /* 0x000f2200000e0000 */
[----:B------:R-:W-:Y:S01]  /*0d20*/  NOP ;  /* 0x0000000000007918 */ /* 0x000fe20000000000 */
[----:B----4-:R-:W-:-:S13]  /*0d30*/  ISETP.NE.AND P0, PT, R0, 0x5, PT ;  /* 0x000000050000780c */ /* 0x010fda0003f05270 */
[----:B------:R-:W-:Y:S05]  /*0d40*/  @P0 BRA `(.L_x_14) ;  /* 0x0000000000540947 */ /* 0x000fea0003800000 */
[----:B---3--:R-:W-:Y:S01]  /*0d50*/  UMOV UR9, 0x400 ;  /* 0x0000040000097882 */ /* 0x008fe20000000000 */
[----:B--2---:R-:W-:Y:S01]  /*0d60*/  UMOV UR8, 0x1 ;  /* 0x0000000100087882 */ /* 0x004fe20000000000 */
        /* <DEDUP_REMOVED lines=13> */
[----:B------:R4:W1:Y:S01]  /*0e40*/  SYNCS.EXCH.64 URZ, [UR9+0x218], UR14 ;  /* 0x0002180e09ff75b2 */ /* 0x0008620008000100 */
[----:B------:R4:W1:Y:S01]  /*0e50*/  SYNCS.EXCH.64 URZ, [UR9+0x200], UR12 ;  /* 0x0002000c09ff75b2 */ /* 0x0008620008000100 */
[----:B------:R4:W1:Y:S01]  /*0e60*/  SYNCS.EXCH.64 URZ, [UR9+0x220], UR14 ;  /* 0x0002200e09ff75b2 */ /* 0x0008620008000100 */
[----:B------:R4:W1:Y:S01]  /*0e70*/  SYNCS.EXCH.64 URZ, [UR9+0x208], UR12 ;  /* 0x0002080c09ff75b2 */ /* 0x0008620008000100 */
[----:B------:R4:W1:Y:S02]  /*0e80*/  SYNCS.EXCH.64 URZ, [UR9+0x228], UR14 ;  /* 0x0002280e09ff75b2 */ /* 0x0008640008000100 */
[----:B----4-:R-:W-:Y:S01]  /*0e90*/  NOP ;  /* 0x0000000000007918 */ /* 0x010fe20000000000 */
.L_x_14:
[----:B------:R-:W4:Y:S01]  /*0ea0*/  SHFL.IDX PT, R0, R97, RZ, 0x1f ;  /* 0x00001fff61007589 */ /* 0x000f2200000e0000 */
[----:B------:R-:W-:Y:S01]  /*0eb0*/  ISETP.NE.OR P1, PT, RZ, UR10, !P1 ;  /* 0x0000000aff007c0c */ /* 0x000fe2000cf25670 */
[----:B------:R-:W-:Y:S01]  /*0ec0*/  NOP ;  /* 0x0000000000007918 */ /* 0x000fe20000000000 */
[----:B----4-:R-:W-:-:S13]  /*0ed0*/  ISETP.NE.AND P0, PT, R0, 0x3, PT ;  /* 0x000000030000780c */ /* 0x010fda0003f05270 */
[----:B------:R-:W-:Y:S05]  /*0ee0*/  @P0 BRA `(.L_x_15) ;  /* 0x0000000000340947 */ /* 0x000fea0003800000 */
[----:B--2---:R-:W-:Y:S01]  /*0ef0*/  UMOV UR8, 0x400 ;  /* 0x0000040000087882 */ /* 0x004fe20000000000 */
[----:B------:R-:W-:Y:S01]  /*0f00*/  UMOV UR7, 0x20 ;  /* 0x0000002000077882 */ /* 0x000fe20000000000 */
[----:B------:R-:W-:Y:S02]  /*0f10*/  ULEA UR8, UR37, UR8, 0x18 ;  /* 0x0000000825087291 */ /* 0x000fe4000f8ec0ff */
[----:B---3--:R-:W-:-:S04]  /*0f20*/  UIADD3 UR12, UPT, UPT, -UR7, 0x100000, URZ ;  /* 0x00100000070c7890 */ /* 0x008fc8000fffe1ff */
[----:B------:R-:W-:Y:S02]  /*0f30*/  USHF.L.U32 UR13, UR12, 0xb, URZ ;  /* 0x0000000b0c0d7899 */ /* 0x000fe400080006ff */
[----:B------:R-:W-:Y:S01]  /*0f40*/  USHF.L.U32 UR12, UR12, 0x1, URZ ;  /* 0x000000010c0c7899 */ /* 0x000fe200080006ff */
[----:B------:R-:W-:Y:S01]  /*0f50*/  ELECT P0, URZ, PT ;  /* 0x0000000000ff782f */ /* 0x000fe20003800000 */
[----:B------:R-:W2:Y:S10]  /*0f60*/  FENCE.VIEW.ASYNC.S ;  /* 0x00000000000073c6 */ /* 0x000eb40000000000 */
[----:B--2---:R4:W2:Y:S01]  /*0f70*/  SYNCS.EXCH.64 URZ, [UR8+0x230], UR12 ;  /* 0x0002300c08ff75b2 */ /* 0x0048a20008000100 */
[----:B------:R4:W3:Y:S01]  /*0f80*/  SYNCS.EXCH.64 URZ, [UR8+0x240], UR12 ;  /* 0x0002400c08ff75b2 */ /* 0x0008e20008000100 */
[----:B------:R4:W1:Y:S01]  /*0f90*/  SYNCS.EXCH.64 URZ, [UR8+0x238], UR12 ;  /* 0x0002380c08ff75b2 */ /* 0x0008620008000100 */
[----:B------:R4:W1:Y:S02]  /*0fa0*/  SYNCS.EXCH.64 URZ, [UR8+0x248], UR12 ;  /* 0x0002480c08ff75b2 */ /* 0x0008640008000100 */
[----:B----4-:R-:W-:Y:S01]  /*0fb0*/  NOP ;  /* 0x0000000000007918 */ /* 0x010fe20000000000 */
.L_x_15:
[----:B------:R-:W-:Y:S01]  /*0fc0*/  VOTEU.ALL UP1, P1 ;  /* 0x0000000000ff7886 */ /* 0x000fe20000820000 */
[----:B--2---:R-:W2:Y:S01]  /*0fd0*/  LDCU UR8, c[0x0][0x36c] ;  /* 0x00006d80ff0877ac */ /* 0x004ea20008000800 */
[----:B------:R-:W-:Y:S01]  /*0fe0*/  NOP ;  /* 0x0000000000007918 */ /* 0x000fe20000000000 */
[----:B------:R-:W-:Y:S01]  /*0ff0*/  LOP3.LUT R10, R108, 0x1f, RZ, 0xc0, !PT ;  /* 0x0000001f6c0a7812 */ /* 0x000fe200078ec0ff */
[----:B---3--:R-:W-:Y:S01]  /*1000*/  UMOV UR12, 0x20 ;  /* 0x00000020000c7882 */ /* 0x008fe20000000000 */
[----:B------:R-:W-:Y:S01]  /*1010*/  @!UP1 UMOV UR7, 0x400 ;  /* 0x0000040000079882 */ /* 0x000fe20000000000 */
[----:B------:R-:W-:-:S04]  /*1020*/  @!UP1 UIADD3 UR12, UPT, UPT, -UR12, 0x100000, URZ ;  /* 0x001000000c0c9890 */ /* 0x000fc8000fffe1ff */
[----:B------:R-:W-:Y:S02]  /*1030*/  @!UP1 USHF.L.U32 UR13, UR12, 0xb, URZ ;  /* 0x0000000b0c0d9899 */ /* 0x000fe400080006ff */
[----:B------:R-:W-:Y:S02]  /*1040*/  @!UP1 USHF.L.U32 UR12, UR12, 0x1, URZ ;  /* 0x000000010c0c9899 */ /* 0x000fe400080006ff */
[----:B------:R-:W-:Y:S01]  /*1050*/  @!UP1 ULEA UR7, UR37, UR7, 0x18 ;  /* 0x0000000725079291 */ /* 0x000fe2000f8ec0ff */
[----:B------:R-:W-:Y:S01]  /*1060*/  VOTEU.ALL UP1, P1 ;  /* 0x0000000000ff7886 */ /* 0x000fe20000820000 */
[----:B------:R-:W-:Y:S01]  /*1070*/  UISETP.NE.AND UP4, UPT, UR10, URZ, UPT ;  /* 0x000000ff0a00728c */ /* 0x000fe2000bf85270 */
[----:B------:R-:W3:Y:S09]  /*1080*/  FENCE.VIEW.ASYNC.S ;  /* 0x00000000000073c6 */ /* 0x000ef20000000000 */
[----:B---3--:R3:W4:Y:S01]  /*1090*/  @!UP1 SYNCS.EXCH.64 URZ, [UR7+0x250], UR12 ;  /* 0x0002500c07ff95b2 */ /* 0x0087220008000100 */
[----:B--2---:R-:W-:-:S09]  /*10a0*/  UISETP.EQ.U32.AND UP1, UPT, UR8, 0x1, UPT ;  /* 0x000000010800788c */ /* 0x004fd2000bf22070 */
[----:B------:R-:W-:Y:S05]  /*10b0*/  BRA.U !UP1, `(.L_x_16) ;  /* 0x0000000109087547 */ /* 0x000fea000b800000 */
[----:B-1--4-:R-:W-:Y:S01]  /*10c0*/  UCGABAR_ARV ;  /* 0x00000000000079c7 */ /* 0x012fe20008000000 */
[----:B------:R-:W-:Y:S05]  /*10d0*/  BRA `(.L_x_17) ;  /* 0x0000000000047947 */ /* 0x000fea0003800000 */
.L_x_16:
[----:B-1--4-:R-:W-:Y:S01]  /*10e0*/  NOP ;  /* 0x0000000000007918 */ /* 0x012fe20000000000 */
.L_x_17:
[----:B------:R-:W1:Y:S01]  /*10f0*/  S2R R20, SR_CTAID.Y ;  /* 0x0000000000147919 */ /* 0x000e620000002600 */
[----:B------:R-:W-:-:S05]  /*1100*/  CS2R.32 R90, SR_CgaSize ;  /* 0x00000000005a7805 */ /* 0x000fca0000008a00 */
[----:B------:R-:W-:-:S05]  /*1110*/  IMAD R90, R90, -0xa0, RZ ;  /* 0xffffff605a5a7824 */ /* 0x000fca00078e02ff */
[----:B---3--:R-:W-:-:S14]  /*1120*/  R2UR UR7, R90 ;  /* 0x000000005a0772ca */ /* 0x008fdc00000e0000 */
[----:B------:R-:W2:Y:S01]  /*1130*/  LDCU UR7, c[0x0][UR7+0x2b4] ;  /* 0x00005680070777ac */ /* 0x000ea20008000800 */
[----:B------:R-:W-:-:S05]  /*1140*/  CS2R.32 R0, SR_CgaSize ;  /* 0x0000000000007805 */ /* 0x000fca0000008a00 */
[----:B------:R-:W-:-:S06]  /*1150*/  IMAD R0, R0, -0xa0, RZ ;  /* 0xffffff6000007824 */ /* 0x000fcc00078e02ff */
[----:B------:R-:W3:Y:S01]  /*1160*/  LDC R0, c[0x0][R0+0x2a4] ;  /* 0x0000a90000007b82 */ /* 0x000ee20000000800 */
[----:B------:R-:W-:Y:S01]  /*1170*/  PRMT R8, RZ, 0x7610, R8 ;  /* 0x00007610ff087816 */ /* 0x000fe20000000008 */
[----:B------:R-:W4:Y:S01]  /*1180*/  S2R R11, SR_CTAID.X ;  /* 0x00000000000b7919 */ /* 0x000f220000002500 */
[----:B------:R-:W-:-:S05]  /*1190*/  CS2R.32 R90, SR_CgaSize ;  /* 0x00000000005a7805 */ /* 0x000fca0000008a00 */
[----:B------:R-:W-:-:S05]  /*11a0*/  IMAD R90, R90, -0xa0, RZ ;  /* 0xffffff605a5a7824 */ /* 0x000fca00078e02ff */
[----:B------:R-:W-:-:S14]  /*11b0*/  R2UR UR8, R90 ;  /* 0x000000005a0872ca */ /* 0x000fdc00000e0000 */
[----:B------:R-:W3:Y:S01]  /*11c0*/  LDCU UR8, c[0x0][UR8+0x2b0] ;  /* 0x00005600080877ac */ /* 0x000ee20008000800 */
[----:B------:R-:W-:Y:S01]  /*11d0*/  UISETP.NE.AND UP2, UPT, UR10, 0x2, UPT ;  /* 0x000000020a00788c */ /* 0x000fe2000bf45270 */
[----:B------:R-:W2:Y:S01]  /*11e0*/  LDC R9, c[0x0][0xb24] ;  /* 0x0002c900ff097b82 */ /* 0x000ea20000000800 */
[----:B------:R-:W-:-:S05]  /*11f0*/  CS2R.32 R2, SR_CgaSize ;  /* 0x0000000000027805 */ /* 0x000fca0000008a00 */
[----:B------:R-:W-:-:S06]  /*1200*/  IMAD R2, R2, -0xa0, RZ ;  /* 0xffffff6002027824 */ /* 0x000fcc00078e02ff */
[----:B------:R-:W3:Y:S08]  /*1210*/  LDC R2, c[0x0][R2+0x2a0] ;  /* 0x0000a80002027b82 */ /* 0x000ef00000000800 */
[----:B------:R-:W3:Y:S01]  /*1220*/  LDC R40, c[0x0][0xb24] ;  /* 0x0002c900ff287b82 */ /* 0x000ee20000000800 */
[----:B-1----:R-:W-:-:S07]  /*1230*/  I2FP.F32.U32 R3, R20 ;  /* 0x0000001400037245 */ /* 0x002fce0000201000 */
[----:B------:R-:W1:Y:S01]  /*1240*/  S2UR UR36, SR_CTAID.Z ;  /* 0x00000000002479c3 */ /* 0x000e620000002700 */
[----:B--2---:R-:W-:Y:S01]  /*1250*/  ISETP.GE.AND P0, PT, R9, 0x1, PT ;  /* 0x000000010900780c */ /* 0x004fe20003f06270 */
[----:B----4-:R-:W-:Y:S01]  /*1260*/  IMAD.MOV.U32 R21, RZ, RZ, R11 ;  /* 0x000000ffff157224 */ /* 0x010fe200078e000b */
[----:B------:R-:W-:Y:S01]  /*1270*/  I2FP.F32.U32 R4, R11 ;  /* 0x0000000b00047245 */ /* 0x000fe20000201000 */
[----:B------:R-:W-:Y:S01]  /*1280*/  FMUL R3, R3, UR7 ;  /* 0x0000000703037c20 */ /* 0x000fe20008400000 */
[----:B------:R-:W2:Y:S03]  /*1290*/  LDCU UR7, c[0x0][0xb30] ;  /* 0x00016600ff0777ac */ /* 0x000ea60008000800 */
[----:B---3--:R-:W-:Y:S01]  /*12a0*/  FMUL R4, R4, UR8 ;  /* 0x0000000804047c20 */ /* 0x008fe20008400000 */
[----:B------:R-:W3:Y:S08]  /*12b0*/  F2I.U32.TRUNC.NTZ R83, R3 ;  /* 0x0000000300537305 */ /* 0x000ef0000020f000 */
[----:B------:R-:W4:Y:S01]  /*12c0*/  F2I.U32.TRUNC.NTZ R90, R4 ;  /* 0x00000004005a7305 */ /* 0x000f22000020f000 */
[----:B--2---:R-:W-:Y:S01]  /*12d0*/  UISETP.NE.AND UP3, UPT, UR7, 0x1, UPT ;  /* 0x000000010700788c */ /* 0x004fe2000bf65270 */
[----:B---3--:R-:W-:-:S05]  /*12e0*/  IADD3 R83, PT, PT, -R83, RZ, RZ ;  /* 0x000000ff53537210 */ /* 0x008fca0007ffe1ff */
[----:B------:R-:W-:Y:S01]  /*12f0*/  IMAD R83, R0, R83, R20 ;  /* 0x0000005300537224 */ /* 0x000fe200078e0214 */
[----:B------:R-:W-:Y:S01]  /*1300*/  PRMT R0, RZ, 0x7610, R0 ;  /* 0x00007610ff007816 */ /* 0x000fe20000000000 */
[----:B----4-:R-:W-:-:S04]  /*1310*/  IMAD.MOV R90, RZ, RZ, -R90 ;  /* 0x000000ffff5a7224 */ /* 0x010fc800078e0a5a */
[----:B------:R-:W-:Y:S01]  /*1320*/  IMAD R90, R2, R90, R11 ;  /* 0x0000005a025a7224 */ /* 0x000fe200078e020b */
[----:B-1----:R-:W-:Y:S06]  /*1330*/  BRA.U UP4, `(.L_x_18) ;  /* 0x0000000104247547 */ /* 0x002fec000b800000 */
[----:B------:R-:W-:Y:S01]  /*1340*/  ISETP.NE.AND P1, PT, R83, RZ, PT ;  /* 0x000000ff5300720c */ /* 0x000fe20003f25270 */
[----:B------:R-:W-:Y:S01]  /*1350*/  IMAD.MOV.U32 R0, RZ, RZ, 0x3 ;  /* 0x00000003ff007424 */ /* 0x000fe200078e00ff */
[C---:B------:R-:W-:Y:S02]  /*1360*/  LOP3.LUT R3, R90.reuse, 0xfffffffe, RZ, 0xc0, !PT ;  /* 0xfffffffe5a037812 */ /* 0x040fe400078ec0ff */
[----:B------:R-:W-:Y:S02]  /*1370*/  ISETP.LT.U32.OR P1, PT, R90, 0x2, !P1 ;  /* 0x000000025a00780c */ /* 0x000fe40004f21470 */
[----:B------:R-:W-:Y:S02]  /*1380*/  SHF.L.U32 R0, R0, R3, RZ ;  /* 0x0000000300007219 */ /* 0x000fe400000006ff */
[----:B------:R-:W-:Y:S02]  /*1390*/  SEL R5, RZ, 0x1, !P1 ;  /* 0x00000001ff057807 */ /* 0x000fe40004800000 */
[----:B------:R-:W-:-:S05]  /*13a0*/  SEL R2, RZ, 0x2, !P1 ;  /* 0x00000002ff027807 */ /* 0x000fca0004800000 */
[----:B------:R-:W-:-:S05]  /*13b0*/  IMAD.IADD R2, R5, 0x1, R2 ;  /* 0x0000000105027824 */ /* 0x000fca00078e0202 */
[----:B------:R-:W-:Y:S02]  /*13c0*/  PRMT R8, R2, 0x7610, R8 ;  /* 0x0000761002087816 */ /* 0x000fe40000000008 */
.L_x_18:
[----:B------:R-:W-:Y:S05]  /*13d0*/  @!P0 BRA `(.L_x_19) ;  /* 0x0000000000b88947 */ /* 0x000fea0003800000 */
[----:B------:R-:W1:Y:S01]  /*13e0*/  LDC.64 R4, c[0x0][0xb18] ;  /* 0x0002c600ff047b82 */ /* 0x000e620000000a00 */
[----:B------:R-:W-:-:S07]  /*13f0*/  ISETP.NE.AND P0, PT, R9, 0x1, PT ;  /* 0x000000010900780c */ /* 0x000fce0003f05270 */
[----:B------:R-:W2:Y:S08]  /*1400*/  LDC R14, c[0x0][0xb0c] ;  /* 0x0002c300ff0e7b82 */ /* 0x000eb00000000800 */
[----:B------:R-:W3:Y:S08]  /*1410*/  LDC R13, c[0x0][0x370] ;  /* 0x0000dc00ff0d7b82 */ /* 0x000ef00000000800 */
[----:B------:R-:W4:Y:S01]  /*1420*/  LDC R16, c[0x0][0x374] ;  /* 0x0000dd00ff107b82 */ /* 0x000f220000000800 */
[----:B-1----:R-:W-:-:S07]  /*1430*/  ISETP.NE.AND P1, PT, R4, 0x1, PT ;  /* 0x000000010400780c */ /* 0x002fce0003f25270 */
[----:B------:R-:W3:Y:S01]  /*1440*/  LDC.64 R6, c[0x0][0xb10] ;  /* 0x0002c400ff067b82 */ /* 0x000ee20000000a00 */
[----:B--2---:R-:W-:-:S07]  /*1450*/  ISETP.NE.AND P2, PT, R14, 0x1, PT ;  /* 0x000000010e00780c */ /* 0x004fce0003f45270 */
[----:B------:R-:W1:Y:S08]  /*1460*/  LDC R12, c[0x0][0xb20] ;  /* 0x0002c800ff0c7b82 */ /* 0x000e700000000800 */
[----:B------:R-:W2:Y:S01]  /*1470*/  LDC.64 R2, c[0x0][0xb28] ;  /* 0x0002ca00ff027b82 */ /* 0x000ea20000000a00 */
[----:B----4-:R-:W-:-:S04]  /*1480*/  IMAD.HI.U32 R15, R16, R5, RZ ;  /* 0x00000005100f7227 */ /* 0x010fc800078e00ff */
[----:B------:R-:W-:-:S04]  /*1490*/  IMAD.HI.U32 R5, R20, R5, RZ ;  /* 0x0000000514057227 */ /* 0x000fc800078e00ff */
[----:B---3--:R-:W-:-:S04]  /*14a0*/  IMAD.HI.U32 R18, R13, R6, RZ ;  /* 0x000000060d127227 */ /* 0x008fc800078e00ff */
[C---:B------:R-:W-:Y:S01]  /*14b0*/  IMAD.HI.U32 R22, R11.reuse, R6, RZ ;  /* 0x000000060b167227 */ /* 0x040fe200078e00ff */
[-C--:B------:R-:W-:Y:S02]  /*14c0*/  @P2 SHF.R.U32.HI R13, RZ, R7.reuse, R18 ;  /* 0x00000007ff0d2219 */ /* 0x080fe40000011612 */
[-C--:B-1----:R-:W-:Y:S02]  /*14d0*/  @P1 SHF.R.U32.HI R16, RZ, R12.reuse, R15 ;  /* 0x0000000cff101219 */ /* 0x082fe4000001160f */
[----:B------:R-:W-:Y:S02]  /*14e0*/  SHF.R.U32.HI R5, RZ, R12, R5 ;  /* 0x0000000cff057219 */ /* 0x000fe40000011605 */
[----:B------:R-:W-:Y:S02]  /*14f0*/  SHF.R.U32.HI R22, RZ, R7, R22 ;  /* 0x00000007ff167219 */ /* 0x000fe40000011616 */
[----:B------:R-:W-:Y:S01]  /*1500*/  SEL R5, R20, R5, !P1 ;  /* 0x0000000514057207 */ /* 0x000fe20004800000 */
[----:B--2---:R-:W-:Y:S01]  /*1510*/  IMAD.HI.U32 R18, R16, R2, RZ ;  /* 0x0000000210127227 */ /* 0x004fe200078e00ff */
[----:B------:R-:W-:-:S02]  /*1520*/  SEL R21, R11, R22, !P2 ;  /* 0x000000160b157207 */ /* 0x000fc40005000000 */
[----:B------:R-:W-:Y:S01]  /*1530*/  IADD3 R7, PT, PT, -R5, RZ, RZ ;  /* 0x000000ff05077210 */ /* 0x000fe20007ffe1ff */
[----:B------:R-:W-:Y:S01]  /*1540*/  IMAD.HI.U32 R6, R13, R2, RZ ;  /* 0x000000020d067227 */ /* 0x000fe200078e00ff */
[----:B------:R-:W-:-:S03]  /*1550*/  @P0 SHF.R.U32.HI R16, RZ, R3, R18 ;  /* 0x00000003ff100219 */ /* 0x000fc60000011612 */
[----:B------:R-:W-:Y:S01]  /*1560*/  IMAD R7, R4, R7, R20 ;  /* 0x0000000704077224 */ /* 0x000fe200078e0214 */
[----:B------:R-:W-:Y:S01]  /*1570*/  @P0 SHF.R.U32.HI R13, RZ, R3, R6 ;  /* 0x00000003ff0d0219 */ /* 0x000fe20000011606 */
[----:B------:R-:W-:-:S04]  /*1580*/  IMAD R16, R16, R9, RZ ;  /* 0x0000000910107224 */ /* 0x000fc800078e02ff */
[----:B------:R-:W-:Y:S01]  /*1590*/  IMAD R6, R13, R9, RZ ;  /* 0x000000090d067224 */ /* 0x000fe200078e02ff */
[----:B------:R-:W-:-:S04]  /*15a0*/  ISETP.GE.AND P1, PT, R5, R16, PT ;  /* 0x000000100500720c */ /* 0x000fc80003f26270 */
[----:B------:R-:W-:Y:S01]  /*15b0*/  ISETP.GE.OR P1, PT, R21, R6, P1 ;  /* 0x000000061500720c */ /* 0x000fe20000f26670 */
[----:B------:R-:W-:-:S05]  /*15c0*/  IMAD.HI.U32 R6, R5, R2, RZ ;  /* 0x0000000205067227 */ /* 0x000fca00078e00ff */
[----:B------:R-:W-:-:S04]  /*15d0*/  SHF.R.U32.HI R6, RZ, R3, R6 ;  /* 0x00000003ff067219 */ /* 0x000fc80000011606 */
[----:B------:R-:W-:-:S03]  /*15e0*/  SEL R6, R5, R6, !P0 ;  /* 0x0000000605067207 */ /* 0x000fc60004000000 */
[----:B------:R-:W-:Y:S01]  /*15f0*/  @!P1 IMAD.HI.U32 R12, R21, R2, RZ ;  /* 0x00000002150c9227 */ /* 0x000fe200078e00ff */
[----:B------:R-:W-:-:S04]  /*1600*/  IADD3 R2, PT, PT, -R6, RZ, RZ ;  /* 0x000000ff06027210 */ /* 0x000fc80007ffe1ff */
[----:B------:R-:W-:Y:S01]  /*1610*/  @!P1 SHF.R.U32.HI R12, RZ, R3, R12 ;  /* 0x00000003ff0c9219 */ /* 0x000fe2000001160c */
[----:B------:R-:W-:-:S03]  /*1620*/  IMAD R2, R9, R2, R5 ;  /* 0x0000000209027224 */ /* 0x000fc600078e0205 */
[----:B------:R-:W-:-:S05]  /*1630*/  @!P1 SEL R3, R21, R12, !P0 ;  /* 0x0000000c15039207 */ /* 0x000fca0004000000 */
[--C-:B------:R-:W-:Y:S02]  /*1640*/  @!P1 IMAD.IADD R6, R6, 0x1, -R3.reuse ;  /* 0x0000000106069824 */ /* 0x100fe400078e0a03 */
[----:B------:R-:W-:Y:S01]  /*1650*/  @!P1 IMAD R3, R2, R13, R3 ;  /* 0x0000000d02039224 */ /* 0x000fe200078e0203 */
[----:B------:R-:W-:Y:S01]  /*1660*/  IADD3 R2, PT, PT, -R21, RZ, RZ ;  /* 0x000000ff15027210 */ /* 0x000fe20007ffe1ff */
[----:B------:R-:W-:Y:S02]  /*1670*/  @!P1 IMAD R5, R6, R9, R21 ;  /* 0x0000000906059224 */ /* 0x000fe400078e0215 */
[----:B------:R-:W-:Y:S02]  /*1680*/  @!P1 IMAD.MOV.U32 R21, RZ, RZ, R3 ;  /* 0x000000ffff159224 */ /* 0x000fe400078e0003 */
[----:B------:R-:W-:Y:S02]  /*1690*/  IMAD R2, R14, R2, R11 ;  /* 0x000000020e027224 */ /* 0x000fe400078e020b */
[----:B------:R-:W-:-:S02]  /*16a0*/  IMAD R20, R5, R4, R7 ;  /* 0x0000000405147224 */ /* 0x000fc400078e0207 */
[----:B------:R-:W-:Y:S02]  /*16b0*/  IMAD R21, R21, R14, R2 ;  /* 0x0000000e15157224 */ /* 0x000fe400078e0202 */
.L_x_19:
[----:B------:R-:W-:Y:S05]  /*16c0*/  BRA.U UP3, `(.L_x_20) ;  /* 0x0000000103407547 */ /* 0x000fea000b800000 */
[----:B------:R-:W1:Y:S08]  /*16d0*/  LDC.64 R4, c[0x0][0xb10] ;  /* 0x0002c400ff047b82 */ /* 0x000e700000000a00 */
[----:B------:R-:W2:Y:S08]  /*16e0*/  LDC.64 R2, c[0x0][0xb18] ;  /* 0x0002c600ff027b82 */ /* 0x000eb00000000a00 */
[----:B------:R-:W3:Y:S08]  /*16f0*/  LDC R6, c[0x0][0xb20] ;  /* 0x0002c800ff067b82 */ /* 0x000ef00000000800 */
[----:B------:R-:W4:Y:S01]  /*1700*/  LDC R12, c[0x0][0xb0c] ;  /* 0x0002c300ff0c7b82 */ /* 0x000f220000000800 */
[----:B-1----:R-:W-:-:S05]  /*1710*/  IMAD.HI.U32 R4, R21, R4, RZ ;  /* 0x0000000415047227 */ /* 0x002fca00078e00ff */
[----:B------:R-:W-:Y:S01]  /*1720*/  SHF.R.U32.HI R4, RZ, R5, R4 ;  /* 0x00000005ff047219 */ /* 0x000fe20000011604 */
[----:B--2---:R-:W-:Y:S01]  /*1730*/  IMAD.HI.U32 R3, R20, R3, RZ ;  /* 0x0000000314037227 */ /* 0x004fe200078e00ff */
[----:B------:R-:W-:-:S04]  /*1740*/  ISETP.NE.AND P0, PT, R2, 0x1, PT ;  /* 0x000000010200780c */ /* 0x000fc80003f05270 */
[----:B---3--:R-:W-:-:S04]  /*1750*/  SHF.R.U32.HI R3, RZ, R6, R3 ;  /* 0x00000006ff037219 */ /* 0x008fc80000011603 */
[----:B------:R-:W-:Y:S02]  /*1760*/  SEL R3, R20, R3, !P0 ;  /* 0x0000000314037207 */ /* 0x000fe40004000000 */
[----:B----4-:R-:W-:-:S04]  /*1770*/  ISETP.NE.AND P1, PT, R12, 0x1, PT ;  /* 0x000000010c00780c */ /* 0x010fc80003f25270 */
[----:B------:R-:W-:-:S05]  /*1780*/  SEL R6, R21, R4, !P1 ;  /* 0x0000000415067207 */ /* 0x000fca0004800000 */
[----:B------:R-:W-:Y:S02]  /*1790*/  IMAD.IADD R4, R3, 0x1, -R6 ;  /* 0x0000000103047824 */ /* 0x000fe400078e0a06 */
[----:B------:R-:W-:Y:S02]  /*17a0*/  IMAD.IADD R3, R6, 0x1, -R3 ;  /* 0x0000000106037824 */ /* 0x000fe400078e0a03 */
[----:B------:R-:W-:Y:S02]  /*17b0*/  IMAD R21, R4, R12, R21 ;  /* 0x0000000c04157224 */ /* 0x000fe400078e0215 */
[----:B------:R-:W-:Y:S02]  /*17c0*/  IMAD R20, R3, R2, R20 ;  /* 0x0000000203147224 */ /* 0x000fe400078e0214 */
.L_x_20:
[----:B------:R-:W-:Y:S05]  /*17d0*/  BRA.U !UP1, `(.L_x_21) ;  /* 0x00000001090c7547 */ /* 0x000fea000b800000 */
[----:B------:R-:W-:Y:S01]  /*17e0*/  UCGABAR_WAIT ;  /* 0x0000000000007dc7 */ /* 0x000fe20008000000 */
[----:B------:R-:W-:Y:S01]  /*17f0*/  CCTL.IVALL ;  /* 0x00000000ff00798f */ /* 0x000fe20002000000 */
[----:B------:R-:W-:Y:S05]  /*1800*/  BRA `(.L_x_22) ;  /* 0x0000000000047947 */ /* 0x000fea0003800000 */
.L_x_21:
[----:B------:R-:W-:Y:S06]  /*1810*/  BAR.SYNC.DEFER_BLOCKING 0x0 ;  /* 0x0000000000007b1d */ /* 0x000fec0000010000 */
.L_x_22:
[----:B------:R-:W-:Y:S05]  /*1820*/  BRA.U UP2, `(.L_x_23) ;  /* 0x0000001d02bc7547 */ /* 0x000fea000b800000 */
[----:B------:R-:W1:Y:S01]  /*1830*/  LDCU UR4, c[0x0][0x38c] ;  /* 0x00007180ff0477ac */ /* 0x000e620008000800 */
[----:B------:R-:W2:Y:S01]  /*1840*/  LDC R9, c[0x0][0x370] ;  /* 0x0000dc00ff097b82 */ /* 0x000ea20000000800 */
[----:B------:R-:W-:Y:S01]  /*1850*/  IMAD.SHL.U32 R16, R11, 0x40, RZ ;  /* 0x000000400b107824 */ /* 0x000fe200078e00ff */
[----:B------:R-:W-:Y:S01]  /*1860*/  PLOP3.LUT P1, PT, PT, PT, UP5, 0x80, 0x8 ;  /* 0x000000000008781c */ /* 0x000fe20003f2f058 */
[----:B------:R-:W-:Y:S01]  /*1870*/  UISETP.NE.AND UP1, UPT, UR10, URZ, UPT ;  /* 0x000000ff0a00728c */ /* 0x000fe2000bf25270 */
[----:B------:R-:W-:Y:S01]  /*1880*/  ISETP.NE.AND P4, PT, R10, RZ, P5 ;  /* 0x000000ff0a00720c */ /* 0x000fe20002f85270 */
[----:B------:R-:W-:Y:S01]  /*1890*/  IMAD.MOV.U32 R15, RZ, RZ, 0x1 ;  /* 0x00000001ff0f7424 */ /* 0x000fe200078e00ff */
[----:B------:R-:W-:Y:S01]  /*18a0*/  PLOP3.LUT P1, PT, P1, PT, PT, 0x8, 0x80 ;  /* 0x000000000080781c */ /* 0x000fe20000f2e170 */
[----:B------:R-:W-:Y:S01]  /*18b0*/  IMAD.MOV.U32 R14, RZ, RZ, RZ ;  /* 0x000000ffff0e7224 */ /* 0x000fe200078e00ff */
[----:B------:R-:W3:Y:S01]  /*18c0*/  LDC R0, c[0x0][0x374] ;  /* 0x0000dd00ff007b82 */ /* 0x000ee20000000800 */
[----:B------:R-:W-:Y:S01]  /*18d0*/  CS2R R12, SRZ ;  /* 0x00000000000c7805 */ /* 0x000fe2000001ff00 */
[----:B------:R-:W-:Y:S01]  /*18e0*/  IMAD.MOV.U32 R10, RZ, RZ, 0x1 ;  /* 0x00000001ff0a7424 */ /* 0x000fe200078e00ff */
[----:B------:R-:W-:Y:S01]  /*18f0*/  LOP3.LUT R16, R16, 0x40, RZ, 0xc0, !PT ;  /* 0x0000004010107812 */ /* 0x000fe200078ec0ff */
[----:B------:R-:W4:Y:S01]  /*1900*/  LDCU.64 UR14, c[0x0][0x348] ;  /* 0x00006900ff0e77ac */ /* 0x000f220008000a00 */
[----:B------:R-:W-:-:S02]  /*1910*/  USEL UR22, UR6, 0x2, UP1 ;  /* 0x0000000206167887 */ /* 0x000fc40008800000 */
[----:B-1----:R-:W-:Y:S01]  /*1920*/  UIADD3 UR5, UPT, UPT, UR4, 0x3f, URZ ;  /* 0x0000003f04057890 */ /* 0x002fe2000fffe0ff */
[----:B------:R-:W-:-:S03]  /*1930*/  UMOV UR23, URZ ;  /* 0x000000ff00177c82 */ /* 0x000fc60008000000 */
[----:B------:R-:W-:-:S04]  /*1940*/  USHF.R.S32.HI UR7, URZ, 0x1f, UR5 ;  /* 0x0000001fff077899 */ /* 0x000fc80008011405 */
[----:B------:R-:W-:Y:S02]  /*1950*/  ULEA.HI UR7, UR7, UR5, URZ, 0x6 ;  /* 0x0000000507077291 */ /* 0x000fe4000f8f30ff */
[----:B------:R-:W-:Y:S02]  /*1960*/  UIADD3 UR5, UPT, UPT, UR4, -0x1, URZ ;  /* 0xffffffff04057890 */ /* 0x000fe4000fffe0ff */
[----:B------:R-:W-:Y:S02]  /*1970*/  USHF.R.S32.HI UR7, URZ, 0x6, UR7 ;  /* 0x00000006ff077899 */ /* 0x000fe40008011407 */
[----:B------:R-:W-:Y:S02]  /*1980*/  UISETP.GE.U32.AND UP2, UPT, UR5, -0x7f, UPT ;  /* 0xffffff810500788c */ /* 0x000fe4000bf46070 */
[----:B------:R-:W-:Y:S02]  /*1990*/  UISETP.LT.U32.AND UP0, UPT, UR7, 0x1a, UPT ;  /* 0x0000001a0700788c */ /* 0x000fe4000bf01070 */
[----:B------:R-:W-:-:S02]  /*19a0*/  UIADD3 UR4, UPT, UPT, UR4, 0x7e, URZ ;  /* 0x0000007e04047890 */ /* 0x000fc4000fffe0ff */
[----:B------:R-:W-:-:S04]  /*19b0*/  USEL UR5, UR7, 0x1a, UP0 ;  /* 0x0000001a07057887 */ /* 0x000fc80008000000 */
[----:B------:R-:W-:Y:S02]  /*19c0*/  UIADD3 UR21, UPT, UPT, UR5, -0x1, URZ ;  /* 0xffffffff05157890 */ /* 0x000fe4000fffe0ff */
[----:B------:R-:W-:Y:S02]  /*19d0*/  @UP2 UIADD3 UR21, UPT, UPT, UR5, URZ, URZ ;  /* 0x000000ff05152290 */ /* 0x000fe4000fffe0ff */
[----:B------:R-:W-:Y:S02]  /*19e0*/  UIADD3 UR24, UPT, UPT, UR7, -UR5, URZ ;  /* 0x8000000507187290 */ /* 0x000fe4000fffe0ff */
[----:B------:R-:W-:Y:S02]  /*19f0*/  UIADD3 UR13, UPT, UPT, UR21, 0x1, URZ ;  /* 0x00000001150d7890 */ /* 0x000fe4000fffe0ff */
[----:B--2-4-:R-:W-:-:S12]  /*1a00*/  UIADD3 UR21, UPT, UPT, -UR21, URZ, URZ ;  /* 0x000000ff15157290 */ /* 0x014fd8000fffe1ff */
.L_x_43:
[----:B------:R-:W-:Y:S01]  /*1a10*/  UISETP.NE.AND UP0, UPT, UR37, URZ, UPT ;  /* 0x000000ff2500728c */ /* 0x000fe2000bf05270 */
[----:B------:R-:W1:Y:S08]  /*1a20*/  S2UR UR37, SR_CgaCtaId ;  /* 0x00000000002579c3 */ /* 0x000e700000008800 */
[----:B------:R-:W-:Y:S05]  /*1a30*/  BRA.U UP0, `(.L_x_24) ;  /* 0x0000000100347547 */ /* 0x000fea000b800000 */
[----:B------:R-:W2:Y:S01]  /*1a40*/  S2R R2, SR_CgaCtaId ;  /* 0x0000000000027919 */ /* 0x000ea20000008800 */
[----:B------:R-:W-:-:S04]  /*1a50*/  MOV R3, 0x400 ;  /* 0x0000040000037802 */ /* 0x000fc80000000f00 */
[----:B--2---:R-:W-:Y:S02]  /*1a60*/  LEA R3, R2, R3, 0x18 ;  /* 0x0000000302037211 */ /* 0x004fe400078ec0ff */
[----:B------:R-:W-:-:S03]  /*1a70*/  SHF.L.U32 R2, R10, 0x1f, RZ ;  /* 0x0000001f0a027819 */ /* 0x000fc600000006ff */
[----:B------:R-:W-:-:S04]  /*1a80*/  IMAD R3, R12, 0x8, R3 ;  /* 0x000000080c037824 */ /* 0x000fc800078e0203 */
[----:B------:R-:W2:Y:S02]  /*1a90*/  SYNCS.PHASECHK.TRANS64.TRYWAIT P0, [R3+URZ+0x240], R2 ;  /* 0x00024002030075a7 */ /* 0x000ea400080011ff */
[----:B--2---:R-:W-:Y:S05]  /*1aa0*/  @!P0 BRA `(.L_x_25) ;  /* 0x0000006c00888947 */ /* 0x004fea0003800000 */
.L_x_146:
[----:B------:R-:W-:Y:S01]  /*1ab0*/  VIADD R12, R12, 0x1 ;  /* 0x000000010c0c7836 */ /* 0x000fe20000000000 */
[----:B------:R2:W-:Y:S04]  /*1ac0*/  SYNCS.ARRIVE.TRANS64.A1T0 RZ, [R3+URZ+0x230], RZ ;  /* 0x000230ff03ff79a7 */ /* 0x0005e800081000ff */
[----:B------:R-:W-:-:S04]  /*1ad0*/  ISETP.NE.AND P0, PT, R12, 0x2, PT ;  /* 0x000000020c00780c */ /* 0x000fc80003f05270 */
[----:B------:R-:W-:Y:S02]  /*1ae0*/  SEL R12, R12, RZ, P0 ;  /* 0x000000ff0c0c7207 */ /* 0x000fe40000000000 */
[----:B--2---:R-:W-:-:S04]  /*1af0*/  SEL R3, RZ, 0x1, P0 ;  /* 0x00000001ff037807 */ /* 0x004fc80000000000 */
[----:B------:R-:W-:-:S07]  /*1b00*/  LOP3.LUT R10, R10, R3, RZ, 0x3c, !PT ;  /* 0x000000030a0a7212 */ /* 0x000fce00078e3cff */
.L_x_24:
[----:B------:R-:W-:Y:S01]  /*1b10*/  UMOV UR6, 0x400 ;  /* 0x0000040000067882 */ /* 0x000fe20000000000 */
[----:B------:R-:W-:Y:S01]  /*1b20*/  LEA.HI R3, R21, R21, RZ, 0x1 ;  /* 0x0000001515037211 */ /* 0x000fe200078f08ff */
[----:B-1----:R-:W-:Y:S01]  /*1b30*/  ULEA UR6, UR37, UR6, 0x18 ;  /* 0x0000000625067291 */ /* 0x002fe2000f8ec0ff */
[----:B------:R-:W-:Y:S01]  /*1b40*/  SHF.L.U32 R2, R15, 0x1f, RZ ;  /* 0x0000001f0f027819 */ /* 0x000fe200000006ff */
[----:B------:R-:W-:Y:S01]  /*1b50*/  UISETP.GE.U32.AND UP0, UPT, UR4, 0x7f, UPT ;  /* 0x0000007f0400788c */ /* 0x000fe2000bf06070 */
[C---:B------:R-:W-:Y:S01]  /*1b60*/  R2UR UR9, R16.reuse ;  /* 0x00000000100972ca */ /* 0x040fe200000e0000 */
[----:B------:R-:W-:Y:S01]  /*1b70*/  ULEA UR8, UR23, UR6, 0x3 ;  /* 0x0000000617087291 */ /* 0x000fe2000f8e18ff */
[----:B------:R-:W-:Y:S01]  /*1b80*/  IMAD.SHL.U32 R3, R3, 0x40, RZ ;  /* 0x0000004003037824 */ /* 0x000fe200078e00ff */
[----:B------:R-:W-:Y:S01]  /*1b90*/  R2UR UR11, R16 ;  /* 0x00000000100b72ca */ /* 0x000fe200000e0000 */
[----:B------:R-:W-:-:S03]  /*1ba0*/  UMOV UR25, URZ ;  /* 0x000000ff00197c82 */ /* 0x000fc60008000000 */
[----:B------:R-:W-:-:S03]  /*1bb0*/  R2UR UR35, R3 ;  /* 0x00000000032372ca */ /* 0x000fc600000e0000 */
[----:B------:R1:W2:Y:S01]  /*1bc0*/  SYNCS.PHASECHK.TRANS64.TRYWAIT P0, [UR8+0xd0], R2 ;  /* 0x0000d002ff0075a7 */ /* 0x0002a20008001108 */
[----:B------:R-:W-:-:S09]  /*1bd0*/  R2UR UR8, R20 ;  /* 0x00000000140872ca */ /* 0x000fd200000e0000 */
[----:B------:R-:W-:-:S04]  /*1be0*/  ULOP3.LUT UR35, UR9, 0xffffff80, UR35, 0xf8, !UPT ;  /* 0xffffff8009237892 */ /* 0x000fc8000f8ef823 */
[----:B------:R-:W-:Y:S01]  /*1bf0*/  ULEA UR11, UR8, UR11, 0x7 ;  /* 0x0000000b080b7291 */ /* 0x000fe2000f8e38ff */
[----:B------:R-:W-:Y:S11]  /*1c00*/  BRA.U !UP0, `(.L_x_26) ;  /* 0x0000000108bc7547 */ /* 0x000ff6000b800000 */
[----:B------:R-:W-:Y:S01]  /*1c10*/  UMOV UR16, UR21 ;  /* 0x0000001500107c82 */ /* 0x000fe20008000000 */
[----:B------:R-:W-:Y:S01]  /*1c20*/  UMOV UR17, UR23 ;  /* 0x0000001700117c82 */ /* 0x000fe20008000000 */
[----:B------:R-:W-:-:S05]  /*1c30*/  UMOV UR34, URZ ;  /* 0x000000ff00227c82 */ /* 0x000fca0008000000 */
.L_x_32:
[----:B------:R-:W-:Y:S01]  /*1c40*/  ULEA UR33, UR17, UR6, 0x3 ;  /* 0x0000000611217291 */ /* 0x000fe2000f8e18ff */
[----:B------:R-:W-:Y:S01]  /*1c50*/  @P5 MOV R3, 0x4000 ;  /* 0x0000400000035802 */ /* 0x000fe20000000f00 */
[----:B-12-4-:R-:W-:Y:S10]  /*1c60*/  @P0 BRA `(.L_x_27) ;  /* 0x00000000000c0947 */ /* 0x016ff40003800000 */
[----:B------:R-:W-:-:S04]  /*1c70*/  SHF.L.U32 R5, R15, 0x1f, RZ ;  /* 0x0000001f0f057819 */ /* 0x000fc800000006ff */
[----:B------:R-:W2:Y:S02]  /*1c80*/  SYNCS.PHASECHK.TRANS64.TRYWAIT P0, [UR33+0xd0], R5 ;  /* 0x0000d005ff0075a7 */ /* 0x000ea40008001121 */
[----:B--2---:R-:W-:Y:S05]  /*1c90*/  @!P0 BRA `(.L_x_28) ;  /* 0x0000006c00208947 */ /* 0x004fea0003800000 */
.L_x_27:
[----:B------:R2:W-:Y:S01]  /*1ca0*/  @P5 SYNCS.ARRIVE.TRANS64 RZ, [UR33], R3 ;  /* 0x00000003ffff59a7 */ /* 0x0005e20008000021 */
[----:B------:R-:W-:Y:S02]  /*1cb0*/  ULOP3.LUT UR8, UR22, 0x2, URZ, 0xfc, !UPT ;  /* 0x0000000216087892 */ /* 0x000fe4000f8efcff */
[----:B------:R-:W-:Y:S02]  /*1cc0*/  UIADD3 UR16, UPT, UPT, UR16, 0x1, URZ ;  /* 0x0000000110107890 */ /* 0x000fe4000fffe0ff */
[----:B------:R-:W-:Y:S02]  /*1cd0*/  UISETP.NE.AND UP0, UPT, UR8, 0x2, UPT ;  /* 0x000000020800788c */ /* 0x000fe4000bf05270 */
[----:B------:R-:W-:-:S07]  /*1ce0*/  UISETP.NE.AND UP2, UPT, UR16, 0x1, UPT ;  /* 0x000000011000788c */ /* 0x000fce000bf45270 */
[----:B------:R-:W-:Y:S05]  /*1cf0*/  BRA.U UP0, `(.L_x_29) ;  /* 0x0000000100047547 */ /* 0x000fea000b800000 */
[----:B------:R-:W-:Y:S05]  /*1d00*/  BPT.TRAP 0x1 ;  /* 0x000000040000795c */ /* 0x000fea0000300000 */
.L_x_29:
[----:B------:R-:W-:Y:S04]  /*1d10*/  BSSY.RECONVERGENT B0, `(.L_x_30) ;  /* 0x0000003000007945 */ /* 0x000fe80003800200 */
[----:B------:R-:W-:Y:S05]  /*1d20*/  @!P4 BRA `(.L_x_31) ;  /* 0x000000000004c947 */ /* 0x000fea0003800000 */
[----:B------:R-:W-:Y:S05]  /*1d30*/  BPT.TRAP 0x1 ;  /* 0x000000040000795c */ /* 0x000fea0000300000 */
.L_x_31:
[----:B------:R-:W-:Y:S05]  /*1d40*/  BSYNC.RECONVERGENT B0 ;  /* 0x0000000000007941 */ /* 0x000fea0003800200 */
.L_x_30:
[----:B------:R-:W-:Y:S02]  /*1d50*/  UIADD3 UR23, UPT, UPT, UR17, 0x1, URZ ;  /* 0x0000000111177890 */ /* 0x000fe4000fffe0ff */
[----:B------:R-:W-:Y:S02]  /*1d60*/  UIADD3 UR28, UP1, UPT, UR14, 0x80, URZ ;  /* 0x000000800e1c7890 */ /* 0x000fe4000ff3e0ff */
[----:B------:R-:W-:Y:S02]  /*1d70*/  UISETP.NE.AND UP0, UPT, UR23, 0x1a, UPT ;  /* 0x0000001a1700788c */ /* 0x000fe4000bf05270 */
[----:B------:R-:W-:Y:S02]  /*1d80*/  ULOP3.LUT UR33, UR33, 0xfefffff8, URZ, 0xc0, !UPT ;  /* 0xfefffff821217892 */ /* 0x000fe4000f8ec0ff */
[----:B------:R-:W-:Y:S02]  /*1d90*/  USEL UR9, URZ, 0x1, UP0 ;  /* 0x00000001ff097887 */ /* 0x000fe40008000000 */
[----:B------:R-:W-:-:S02]  /*1da0*/  USEL UR23, UR23, URZ, UP0 ;  /* 0x000000ff17177287 */ /* 0x000fc40008000000 */
[----:B------:R-:W-:Y:S02]  /*1db0*/  UIADD3 UR26, UP0, UPT, UR14, 0x180, URZ ;  /* 0x000001800e1a7890 */ /* 0x000fe4000ff1e0ff */
[----:B------:R-:W-:Y:S01]  /*1dc0*/  ULEA UR8, UR23, UR6, 0x3 ;  /* 0x0000000617087291 */ /* 0x000fe2000f8e18ff */
[----:B------:R-:W-:Y:S01]  /*1dd0*/  LOP3.LUT R15, R15, UR9, RZ, 0x3c, !PT ;  /* 0x000000090f0f7c12 */ /* 0x000fe2000f8e3cff */
[----:B------:R-:W-:Y:S02]  /*1de0*/  UIADD3.X UR29, UPT, UPT, URZ, UR15, URZ, UP1, !UPT ;  /* 0x0000000fff1d7290 */ /* 0x000fe40008ffe4ff */
[----:B------:R-:W-:Y:S01]  /*1df0*/  UIADD3.X UR27, UPT, UPT, URZ, UR15, URZ, UP0, !UPT ;  /* 0x0000000fff1b7290 */ /* 0x000fe200087fe4ff */
[----:B-1----:R-:W-:Y:S01]  /*1e00*/  SHF.L.U32 R2, R15, 0x1f, RZ ;  /* 0x0000001f0f027819 */ /* 0x002fe200000006ff */
[----:B------:R-:W-:Y:S01]  /*1e10*/  UMOV UR18, 0x0 ;  /* 0x0000000000127882 */ /* 0x000fe20000000000 */
[----:B------:R-:W-:Y:S01]  /*1e20*/  UMOV UR19, 0x10000000 ;  /* 0x1000000000137882 */ /* 0x000fe20000000000 */
[----:B------:R-:W-:Y:S01]  /*1e30*/  UMOV UR10, UR34 ;  /* 0x00000022000a7c82 */ /* 0x000fe20008000000 */
[----:B------:R4:W1:Y:S01]  /*1e40*/  SYNCS.PHASECHK.TRANS64.TRYWAIT P0, [UR8+0xd0], R2 ;  /* 0x0000d002ff0075a7 */ /* 0x0008620008001108 */
[----:B------:R-:W-:Y:S01]  /*1e50*/  ULEA UR8, UR17, UR6, 0xc ;  /* 0x0000000611087291 */ /* 0x000fe2000f8e60ff */
[----:B------:R-:W-:Y:S01]  /*1e60*/  UMOV UR12, UR36 ;  /* 0x00000024000c7c82 */ /* 0x000fe20008000000 */
[----:B------:R-:W-:-:S02]  /*1e70*/  UMOV UR9, UR33 ;  /* 0x0000002100097c82 */ /* 0x000fc40008000000 */
[----:B------:R-:W-:Y:S02]  /*1e80*/  UIADD3 UR32, UPT, UPT, UR8, 0x4400, URZ ;  /* 0x0000440008207890 */ /* 0x000fe4000fffe0ff */
[----:B------:R-:W-:Y:S01]  /*1e90*/  UIADD3 UR8, UPT, UPT, UR8, 0x1e400, URZ ;  /* 0x0001e40008087890 */ /* 0x000fe2000fffe0ff */
[----:B------:R-:W-:Y:S01]  /*1ea0*/  UMOV UR25, UR13 ;  /* 0x0000000d00197c82 */ /* 0x000fe20008000000 */
[----:B------:R-:W-:-:S05]  /*1eb0*/  UMOV UR17, UR23 ;  /* 0x0000001700117c82 */ /* 0x000fca0008000000 */
[----:B------:R2:W-:Y:S02]  /*1ec0*/  UTMALDG.3D.2CTA [UR32], [UR28], desc[UR18] ;  /* 0x000012201c0075b4 */ /* 0x0005e40008211000 */
[----:B------:R4:W-:Y:S01]  /*1ed0*/  UTMALDG.3D.2CTA [UR8], [UR26], desc[UR18] ;  /* 0x000012081a0075b4 */ /* 0x0009e20008211000 */
[----:B--2---:R-:W-:Y:S01]  /*1ee0*/  UIADD3 UR34, UPT, UPT, UR34, 0x40, URZ ;  /* 0x0000004022227890 */ /* 0x004fe2000fffe0ff */
[----:B------:R-:W-:Y:S11]  /*1ef0*/  BRA.U UP2, `(.L_x_32) ;  /* 0xfffffffd02507547 */ /* 0x000ff6000b83ffff */
.L_x_26:
[----:B----4-:R-:W-:Y:S01]  /*1f00*/  ULEA UR8, UR23, UR6, 0x3 ;  /* 0x0000000617087291 */ /* 0x010fe2000f8e18ff */
[----:B-1----:R-:W-:Y:S01]  /*1f10*/  SHF.L.U32 R2, R15, 0x1f, RZ ;  /* 0x0000001f0f027819 */ /* 0x002fe200000006ff */
[----:B------:R-:W-:Y:S01]  /*1f20*/  @!P1 SYNCS.ARRIVE.TRANS64.A1T0 RZ, [UR6+0x1c8], RZ ;  /* 0x0001c8ffffff99a7 */ /* 0x000fe20008100006 */
[----:B------:R-:W-:-:S06]  /*1f30*/  UISETP.GT.AND UP0, UPT, UR7, UR5, UPT ;  /* 0x000000050700728c */ /* 0x000fcc000bf04270 */
[----:B--2---:R1:W2:Y:S03]  /*1f40*/  SYNCS.PHASECHK.TRANS64.TRYWAIT P0, [UR8+0xd0], R2 ;  /* 0x0000d002ff0075a7 */ /* 0x0042a60008001108 */
[----:B------:R-:W-:Y:S05]  /*1f50*/  BRA.U !UP0, `(.L_x_33) ;  /* 0x0000000108bc7547 */ /* 0x000fea000b800000 */
[----:B------:R-:W-:Y:S01]  /*1f60*/  UIADD3 UR26, UPT, UPT, UR24, UR25, URZ ;  /* 0x00000019181a7290 */ /* 0x000fe2000fffe0ff */
[----:B------:R-:W-:-:S11]  /*1f70*/  UMOV UR27, UR23 ;  /* 0x00000017001b7c82 */ /* 0x000fd60008000000 */
.L_x_39:
[----:B------:R-:W-:Y:S01]  /*1f80*/  ULEA UR17, UR27, UR6, 0x3 ;  /* 0x000000061b117291 */ /* 0x000fe2000f8e18ff */
[----:B--2---:R-:W-:Y:S01]  /*1f90*/  @P5 MOV R3, 0x4000 ;  /* 0x0000400000035802 */ /* 0x004fe20000000f00 */
[----:B-12---:R-:W-:Y:S10]  /*1fa0*/  @P0 BRA `(.L_x_34) ;  /* 0x00000000000c0947 */ /* 0x006ff40003800000 */
[----:B------:R-:W-:-:S04]  /*1fb0*/  SHF.L.U32 R5, R15, 0x1f, RZ ;  /* 0x0000001f0f057819 */ /* 0x000fc800000006ff */
[----:B------:R-:W2:Y:S02]  /*1fc0*/  SYNCS.PHASECHK.TRANS64.TRYWAIT P0, [UR17+0xd0], R5 ;  /* 0x0000d005ff0075a7 */ /* 0x000ea40008001111 */
[----:B--2---:R-:W-:Y:S05]  /*1fd0*/  @!P0 BRA `(.L_x_35) ;  /* 0x0000006800688947 */ /* 0x004fea0003800000 */
.L_x_34:
[----:B------:R2:W-:Y:S01]  /*1fe0*/  @P5 SYNCS.ARRIVE.TRANS64 RZ, [UR17], R3 ;  /* 0x00000003ffff59a7 */ /* 0x0005e20008000011 */
[----:B------:R-:W-:-:S04]  /*1ff0*/  ULOP3.LUT UR8, UR22, 0x2, URZ, 0xfc, !UPT ;  /* 0x0000000216087892 */ /* 0x000fc8000f8efcff */
[----:B------:R-:W-:-:S09]  /*2000*/  UISETP.NE.AND UP0, UPT, UR8, 0x2, UPT ;  /* 0x000000020800788c */ /* 0x000fd2000bf05270 */
[----:B------:R-:W-:Y:S05]  /*2010*/  BRA.U UP0, `(.L_x_36) ;  /* 0x0000000100047547 */ /* 0x000fea000b800000 */
[----:B------:R-:W-:Y:S05]  /*2020*/  BPT.TRAP 0x1 ;  /* 0x000000040000795c */ /* 0x000fea0000300000 */
.L_x_36:
[----:B------:R-:W-:Y:S04]  /*2030*/  BSSY.RECONVERGENT B0, `(.L_x_37) ;  /* 0x0000003000007945 */ /* 0x000fe80003800200 */
[----:B------:R-:W-:Y:S05]  /*2040*/  @!P4 BRA `(.L_x_38) ;  /* 0x000000000004c947 */ /* 0x000fea0003800000 */
[----:B------:R-:W-:Y:S05]  /*2050*/  BPT.TRAP 0x1 ;  /* 0x000000040000795c */ /* 0x000fea0000300000 */
.L_x_38:
[----:B------:R-:W-:Y:S05]  /*2060*/  BSYNC.RECONVERGENT B0 ;  /* 0x0000000000007941 */ /* 0x000fea0003800200 */
.L_x_37:
[----:B------:R-:W-:Y:S02]  /*2070*/  UIADD3 UR23, UPT, UPT, UR27, 0x1, URZ ;  /* 0x000000011b177890 */ /* 0x000fe4000fffe0ff */
[----:B------:R-:W-:Y:S02]  /*2080*/  UIADD3 UR32, UP1, UPT, UR14, 0x80, URZ ;  /* 0x000000800e207890 */ /* 0x000fe4000ff3e0ff */
[----:B------:R-:W-:Y:S02]  /*2090*/  UISETP.NE.AND UP0, UPT, UR23, 0x1a, UPT ;  /* 0x0000001a1700788c */ /* 0x000fe4000bf05270 */
[----:B------:R-:W-:Y:S02]  /*20a0*/  USHF.L.U32 UR18, UR25, 0x6, URZ ;  /* 0x0000000619127899 */ /* 0x000fe400080006ff */
[----:B------:R-:W-:Y:S02]  /*20b0*/  USEL UR9, URZ, 0x1, UP0 ;  /* 0x00000001ff097887 */ /* 0x000fe40008000000 */
[----:B------:R-:W-:-:S02]  /*20c0*/  USEL UR23, UR23, URZ, UP0 ;  /* 0x000000ff17177287 */ /* 0x000fc40008000000 */
[----:B------:R-:W-:Y:S02]  /*20d0*/  UIADD3 UR30, UP0, UPT, UR14, 0x180, URZ ;  /* 0x000001800e1e7890 */ /* 0x000fe4000ff1e0ff */
[----:B------:R-:W-:Y:S01]  /*20e0*/  ULEA UR8, UR23, UR6, 0x3 ;  /* 0x0000000617087291 */ /* 0x000fe2000f8e18ff */
[----:B------:R-:W-:Y:S01]  /*20f0*/  LOP3.LUT R15, R15, UR9, RZ, 0x3c, !PT ;  /* 0x000000090f0f7c12 */ /* 0x000fe2000f8e3cff */
[----:B------:R-:W-:Y:S02]  /*2100*/  ULOP3.LUT UR17, UR17, 0xfefffff8, URZ, 0xc0, !UPT ;  /* 0xfefffff811117892 */ /* 0x000fe4000f8ec0ff */
[----:B------:R-:W-:Y:S01]  /*2110*/  UIADD3.X UR33, UPT, UPT, URZ, UR15, URZ, UP1, !UPT ;  /* 0x0000000fff217290 */ /* 0x000fe20008ffe4ff */
[----:B-1----:R-:W-:Y:S01]  /*2120*/  SHF.L.U32 R2, R15, 0x1f, RZ ;  /* 0x0000001f0f027819 */ /* 0x002fe200000006ff */
[----:B------:R-:W-:Y:S01]  /*2130*/  UIADD3.X UR31, UPT, UPT, URZ, UR15, URZ, UP0, !UPT ;  /* 0x0000000fff1f7290 */ /* 0x000fe200087fe4ff */
[----:B------:R-:W-:Y:S02]  /*2140*/  UMOV UR28, 0x0 ;  /* 0x00000000001c7882 */ /* 0x000fe40000000000 */
[----:B------:R4:W1:Y:S01]  /*2150*/  SYNCS.PHASECHK.TRANS64.TRYWAIT P0, [UR8+0xd0], R2 ;  /* 0x0000d002ff0075a7 */ /* 0x0008620008001108 */
[----:B------:R-:W-:Y:S01]  /*2160*/  ULEA UR8, UR27, UR6, 0xc ;  /* 0x000000061b087291 */ /* 0x000fe2000f8e60ff */
[----:B------:R-:W-:Y:S01]  /*2170*/  UMOV UR29, 0x10000000 ;  /* 0x10000000001d7882 */ /* 0x000fe20000000000 */
[----:B------:R-:W-:-:S02]  /*2180*/  UMOV UR19, UR35 ;  /* 0x0000002300137c82 */ /* 0x000fc40008000000 */
[----:B------:R-:W-:Y:S02]  /*2190*/  UIADD3 UR16, UPT, UPT, UR8, 0x4400, URZ ;  /* 0x0000440008107890 */ /* 0x000fe4000fffe0ff */
[----:B------:R-:W-:Y:S01]  /*21a0*/  UIADD3 UR8, UPT, UPT, UR8, 0x1e400, URZ ;  /* 0x0001e40008087890 */ /* 0x000fe2000fffe0ff */
[----:B------:R-:W-:Y:S01]  /*21b0*/  UMOV UR20, UR36 ;  /* 0x0000002400147c82 */ /* 0x000fe20008000000 */
[----:B------:R-:W-:Y:S01]  /*21c0*/  UMOV UR12, UR36 ;  /* 0x00000024000c7c82 */ /* 0x000fe20008000000 */
[----:B------:R-:W-:Y:S01]  /*21d0*/  UMOV UR9, UR17 ;  /* 0x0000001100097c82 */ /* 0x000fe20008000000 */
[----:B------:R-:W-:Y:S01]  /*21e0*/  UMOV UR10, UR18 ;  /* 0x00000012000a7c82 */ /* 0x000fe20008000000 */
[----:B------:R-:W-:Y:S02]  /*21f0*/  UIADD3 UR25, UPT, UPT, UR25, 0x1, URZ ;  /* 0x0000000119197890 */ /* 0x000fe4000fffe0ff */
[----:B------:R4:W-:Y:S01]  /*2200*/  UTMALDG.3D.2CTA [UR16], [UR32], desc[UR28] ;  /* 0x00001c10200075b4 */ /* 0x0009e20008211000 */
[----:B------:R-:W-:Y:S01]  /*2210*/  UMOV UR27, UR23 ;  /* 0x00000017001b7c82 */ /* 0x000fe20008000000 */
[----:B------:R-:W-:Y:S01]  /*2220*/  UISETP.NE.AND UP0, UPT, UR25, UR26, UPT ;  /* 0x0000001a1900728c */ /* 0x000fe2000bf05270 */
[----:B------:R4:W-:Y:S08]  /*2230*/  UTMALDG.3D.2CTA [UR8], [UR30], desc[UR28] ;  /* 0x00001c081e0075b4 */ /* 0x0009f00008211000 */
[----:B----4-:R-:W-:Y:S05]  /*2240*/  BRA.U UP0, `(.L_x_39) ;  /* 0xfffffffd004c7547 */ /* 0x010fea000b83ffff */
.L_x_33:
[C---:B-1----:R-:W-:Y:S01]  /*2250*/  LEA R2, R14.reuse, UR6, 0x3 ;  /* 0x000000060e027c11 */ /* 0x042fe2000f8e18ff */
[----:B------:R-:W-:Y:S01]  /*2260*/  NOP ;  /* 0x0000000000007918 */ /* 0x000fe20000000000 */
[----:B--2---:R-:W-:Y:S02]  /*2270*/  SHF.L.U32 R3, R13, 0x1f, RZ ;  /* 0x0000001f0d037819 */ /* 0x004fe400000006ff */
[----:B------:R-:W-:Y:S02]  /*2280*/  LEA R4, R14, UR6, 0x4 ;  /* 0x000000060e047c11 */ /* 0x000fe4000f8e20ff */
[----:B------:R-:W1:Y:S02]  /*2290*/  SYNCS.PHASECHK.TRANS64.TRYWAIT P0, [R2+URZ+0x1d0], R3 ;  /* 0x0001d003020075a7 */ /* 0x000e6400080011ff */
[----:B-1----:R-:W-:Y:S05]  /*22a0*/  @!P0 BRA `(.L_x_40) ;  /* 0x0000006400cc8947 */ /* 0x002fea0003800000 */
.L_x_149:
[----:B------:R-:W2:Y:S01]  /*22b0*/  LDS.128 R4, [R4+0x260] ;  /* 0x0002600004047984 */ /* 0x000ea20000000c00 */
[----:B------:R-:W-:Y:S01]  /*22c0*/  ISETP.GE.AND P0, PT, R40, 0x1, PT ;  /* 0x000000012800780c */ /* 0x000fe20003f06270 */
[----:B-1----:R-:W-:Y:S01]  /*22d0*/  VIADD R2, R2, 0x1e0 ;  /* 0x000001e002027836 */ /* 0x002fe20000000000 */
[----:B------:R-:W-:Y:S01]  /*22e0*/  @!PT LDS RZ, [RZ] ;  /* 0x00000000fffff984 */ /* 0x000fe20000000800 */
[----:B------:R-:W-:Y:S01]  /*22f0*/  @!PT LDS RZ, [RZ] ;  /* 0x00000000fffff984 */ /* 0x000fe20000000800 */
[----:B------:R-:W-:Y:S01]  /*2300*/  @!PT LDS RZ, [RZ] ;  /* 0x00000000fffff984 */ /* 0x000fe20000000800 */
[----:B------:R-:W-:Y:S01]  /*2310*/  @!PT LDS RZ, [RZ] ;  /* 0x00000000fffff984 */ /* 0x000fe20000000800 */
[----:B------:R1:W-:Y:S06]  /*2320*/  MEMBAR.ALL.CTA ;  /* 0x0000000000007992 */ /* 0x0003ec0000008000 */
[----:B-1----:R-:W1:Y:S01]  /*2330*/  FENCE.VIEW.ASYNC.S ;  /* 0x00000000000073c6 */ /* 0x002e620000000000 */
[----:B------:R-:W-:-:S04]  /*2340*/  PRMT R2, RZ, 0x654, R2 ;  /* 0x00000654ff027816 */ /* 0x000fc80000000002 */
[----:B-1----:R1:W-:Y:S01]  /*2350*/  SYNCS.ARRIVE.TRANS64.RED.A1T0 RZ, [R2+URZ], RZ ;  /* 0x000000ff02ff79a7 */ /* 0x0023e200081004ff */
[----:B--2---:R-:W-:-:S13]  /*2360*/  LOP3.LUT P2, RZ, R6, 0x1, RZ, 0xc0, !PT ;  /* 0x0000000106ff7812 */ /* 0x004fda000784c0ff */
[----:B------:R-:W-:Y:S01]  /*2370*/  @P2 SHF.R.U32.HI R3, RZ, 0x10, R5 ;  /* 0x00000010ff032819 */ /* 0x000fe20000011605 */
[----:B------:R-:W-:Y:S01]  /*2380*/  VOTEU.ANY UP0, P2 ;  /* 0x0000000000ff7886 */ /* 0x000fe20001000100 */
[----:B------:R-:W-:Y:S02]  /*2390*/  @P2 MOV R11, R4 ;  /* 0x00000004000b2202 */ /* 0x000fe40000000f00 */
[----:B------:R-:W-:Y:S02]  /*23a0*/  @P2 R2UR.BROADCAST UR8, R3 ;  /* 0x00000000030822ca */ /* 0x000fe400008e0000 */
[----:B------:R-:W-:-:S11]  /*23b0*/  @P2 LOP3.LUT R8, R5, 0xffff, RZ, 0xc0, !PT ;  /* 0x0000ffff05082812 */ /* 0x000fd600078ec0ff */
[----:B------:R-:W-:Y:S01]  /*23c0*/  @UP0 UMOV UR36, UR8 ;  /* 0x0000000800240c82 */ /* 0x000fe20008000000 */
[----:B-1----:R-:W-:Y:S05]  /*23d0*/  @!P0 BRA `(.L_x_41) ;  /* 0x0000000000b88947 */ /* 0x002fea0003800000 */
[----:B------:R-:W3:Y:S01]  /*23e0*/  LDC.64 R4, c[0x0][0xb18] ;  /* 0x0002c600ff047b82 */ /* 0x000ee20000000a00 */
[----:B------:R-:W-:-:S07]  /*23f0*/  ISETP.NE.AND P3, PT, R40, 0x1, PT ;  /* 0x000000012800780c */ /* 0x000fce0003f65270 */
[----:B------:R-:W1:Y:S08]  /*2400*/  LDC.64 R6, c[0x0][0xb10] ;  /* 0x0002c400ff067b82 */ /* 0x000e700000000a00 */
[----:B------:R-:W2:Y:S08]  /*2410*/  LDC R17, c[0x0][0xb20] ;  /* 0x0002c800ff117b82 */ /* 0x000eb00000000800 */
[----:B------:R-:W4:Y:S01]  /*2420*/  LDC R18, c[0x0][0xb0c] ;  /* 0x0002c300ff127b82 */ /* 0x000f220000000800 */
[----:B---3--:R-:W-:Y:S01]  /*2430*/  IMAD.HI.U32 R22, R0, R5, RZ ;  /* 0x0000000500167227 */ /* 0x008fe200078e00ff */
[----:B------:R-:W-:-:S06]  /*2440*/  ISETP.NE.AND P0, PT, R4, 0x1, PT ;  /* 0x000000010400780c */ /* 0x000fcc0003f05270 */
[----:B------:R-:W3:Y:S01]  /*2450*/  LDC.64 R2, c[0x0][0xb28] ;  /* 0x0002ca00ff027b82 */ /* 0x000ee20000000a00 */
[----:B-1----:R-:W-:-:S04]  /*2460*/  IMAD.HI.U32 R20, R9, R6, RZ ;  /* 0x0000000609147227 */ /* 0x002fc800078e00ff */
[----:B------:R-:W-:Y:S01]  /*2470*/  IMAD.HI.U32 R24, R11, R6, RZ ;  /* 0x000000060b187227 */ /* 0x000fe200078e00ff */
[----:B------:R-:W-:Y:S02]  /*2480*/  SHF.R.U32.HI R20, RZ, R7, R20 ;  /* 0x00000007ff147219 */ /* 0x000fe40000011614 */
[----:B--2---:R-:W-:Y:S01]  /*2490*/  SHF.R.U32.HI R19, RZ, R17, R22 ;  /* 0x00000011ff137219 */ /* 0x004fe20000011616 */
[----:B------:R-:W-:Y:S01]  /*24a0*/  IMAD.HI.U32 R22, R8, R5, RZ ;  /* 0x0000000508167227 */ /* 0x000fe200078e00ff */
[----:B------:R-:W-:Y:S02]  /*24b0*/  SHF.R.U32.HI R24, RZ, R7, R24 ;  /* 0x00000007ff187219 */ /* 0x000fe40000011618 */
[----:B------:R-:W-:Y:S02]  /*24c0*/  SEL R19, R0, R19, !P0 ;  /* 0x0000001300137207 */ /* 0x000fe40004000000 */
[----:B------:R-:W-:Y:S02]  /*24d0*/  SHF.R.U32.HI R17, RZ, R17, R22 ;  /* 0x00000011ff117219 */ /* 0x000fe40000011616 */
[----:B----4-:R-:W-:-:S02]  /*24e0*/  ISETP.NE.AND P1, PT, R18, 0x1, PT ;  /* 0x000000011200780c */ /* 0x010fc40003f25270 */
[----:B------:R-:W-:Y:S02]  /*24f0*/  SEL R17, R8, R17, !P0 ;  /* 0x0000001108117207 */ /* 0x000fe40004000000 */
[----:B------:R-:W-:Y:S02]  /*2500*/  SEL R21, R9, R20, !P1 ;  /* 0x0000001409157207 */ /* 0x000fe40004800000 */
[----:B------:R-:W-:Y:S01]  /*2510*/  SEL R5, R11, R24, !P1 ;  /* 0x000000180b057207 */ /* 0x000fe20004800000 */
[----:B---3--:R-:W-:Y:S01]  /*2520*/  IMAD.HI.U32 R20, R19, R2, RZ ;  /* 0x0000000213147227 */ /* 0x008fe200078e00ff */
[----:B------:R-:W-:-:S03]  /*2530*/  IADD3 R7, PT, PT, -R17, RZ, RZ ;  /* 0x000000ff11077210 */ /* 0x000fc60007ffe1ff */
        /* <DEDUP_REMOVED lines=11> */
[----:B------:R-:W-:-:S04]  /*25f0*/  @!P0 IMAD.HI.U32 R20, R5, R2, RZ ;  /* 0x0000000205148227 */ /* 0x000fc800078e00ff */
[----:B------:R-:W-:Y:S01]  /*2600*/  IMAD.MOV R2, RZ, RZ, -R6 ;  /* 0x000000ffff027224 */ /* 0x000fe200078e0a06 */
[----:B------:R-:W-:-:S03]  /*2610*/  @!P0 SHF.R.U32.HI R20, RZ, R3, R20 ;  /* 0x00000003ff148219 */ /* 0x000fc60000011614 */
[----:B------:R-:W-:Y:S01]  /*2620*/  IMAD R2, R40, R2, R17 ;  /* 0x0000000228027224 */ /* 0x000fe200078e0211 */
        /* <DEDUP_REMOVED lines=9> */
.L_x_41:
[----:B------:R-:W1:Y:S02]  /*26c0*/  LDCU UR8, c[0x0][0xb30] ;  /* 0x00016600ff0877ac */ /* 0x000e640008000800 */
[----:B-1----:R-:W-:-:S09]  /*26d0*/  UISETP.NE.AND UP0, UPT, UR8, 0x1, UPT ;  /* 0x000000010800788c */ /* 0x002fd2000bf05270 */
[----:B------:R-:W-:Y:S05]  /*26e0*/  BRA.U UP0, `(.L_x_42) ;  /* 0x0000000100407547 */ /* 0x000fea000b800000 */
[----:B------:R-:W1:Y:S08]  /*26f0*/  LDC.64 R4, c[0x0][0xb10] ;  /* 0x0002c400ff047b82 */ /* 0x000e700000000a00 */
[----:B------:R-:W2:Y:S08]  /*2700*/  LDC.64 R2, c[0x0][0xb18] ;  /* 0x0002c600ff027b82 */ /* 0x000eb00000000a00 */
[----:B------:R-:W4:Y:S08]  /*2710*/  LDC R6, c[0x0][0xb20] ;  /* 0x0002c800ff067b82 */ /* 0x000f300000000800 */
[----:B------:R-:W3:Y:S01]  /*2720*/  LDC R18, c[0x0][0xb0c] ;  /* 0x0002c300ff127b82 */ /* 0x000ee20000000800 */
[----:B-1----:R-:W-:-:S05]  /*2730*/  IMAD.HI.U32 R4, R11, R4, RZ ;  /* 0x000000040b047227 */ /* 0x002fca00078e00ff */
[----:B------:R-:W-:Y:S01]  /*2740*/  SHF.R.U32.HI R4, RZ, R5, R4 ;  /* 0x00000005ff047219 */ /* 0x000fe20000011604 */
[----:B--2---:R-:W-:Y:S01]  /*2750*/  IMAD.HI.U32 R3, R8, R3, RZ ;  /* 0x0000000308037227 */ /* 0x004fe200078e00ff */
[----:B------:R-:W-:-:S04]  /*2760*/  ISETP.NE.AND P0, PT, R2, 0x1, PT ;  /* 0x000000010200780c */ /* 0x000fc80003f05270 */
[----:B----4-:R-:W-:-:S04]  /*2770*/  SHF.R.U32.HI R3, RZ, R6, R3 ;  /* 0x00000006ff037219 */ /* 0x010fc80000011603 */
[----:B------:R-:W-:Y:S02]  /*2780*/  SEL R3, R8, R3, !P0 ;  /* 0x0000000308037207 */ /* 0x000fe40004000000 */
[----:B---3--:R-:W-:-:S04]  /*2790*/  ISETP.NE.AND P1, PT, R18, 0x1, PT ;  /* 0x000000011200780c */ /* 0x008fc80003f25270 */
[----:B------:R-:W-:-:S05]  /*27a0*/  SEL R4, R11, R4, !P1 ;  /* 0x000000040b047207 */ /* 0x000fca0004800000 */
[----:B------:R-:W-:Y:S02]  /*27b0*/  IMAD.IADD R5, R3, 0x1, -R4 ;  /* 0x0000000103057824 */ /* 0x000fe400078e0a04 */
[----:B------:R-:W-:Y:S02]  /*27c0*/  IMAD.IADD R3, R4, 0x1, -R3 ;  /* 0x0000000104037824 */ /* 0x000fe400078e0a03 */
[----:B------:R-:W-:Y:S02]  /*27d0*/  IMAD R11, R5, R18, R11 ;  /* 0x00000012050b7224 */ /* 0x000fe400078e020b */
[----:B------:R-:W-:-:S07]  /*27e0*/  IMAD R8, R3, R2, R8 ;  /* 0x0000000203087224 */ /* 0x000fce00078e0208 */
.L_x_42:
[----:B------:R-:W-:Y:S01]  /*27f0*/  VIADD R14, R14, 0x1 ;  /* 0x000000010e0e7836 */ /* 0x000fe20000000000 */
[----:B------:R-:W-:Y:S01]  /*2800*/  PLOP3.LUT P1, PT, PT, PT, PT, 0x80, 0x8 ;  /* 0x000000000008781c */ /* 0x000fe20003f2f070 */
[----:B------:R-:W-:Y:S02]  /*2810*/  IMAD.IADD R21, R11, 0x1, R90 ;  /* 0x000000010b157824 */ /* 0x000fe400078e025a */
[----:B------:R-:W-:Y:S01]  /*2820*/  IMAD.IADD R20, R8, 0x1, R83 ;  /* 0x0000000108147824 */ /* 0x000fe200078e0253 */
[----:B------:R-:W-:-:S04]  /*2830*/  ISETP.NE.AND P0, PT, R14, 0x2, PT ;  /* 0x000000020e00780c */ /* 0x000fc80003f05270 */
[----:B------:R-:W-:Y:S02]  /*2840*/  SEL R2, RZ, 0x1, P0 ;  /* 0x00000001ff027807 */ /* 0x000fe40000000000 */
[----:B------:R-:W-:Y:S02]  /*2850*/  SEL R14, R14, RZ, P0 ;  /* 0x000000ff0e0e7207 */ /* 0x000fe40000000000 */
[----:B------:R-:W-:Y:S01]  /*2860*/  LOP3.LUT R13, R13, R2, RZ, 0x3c, !PT ;  /* 0x000000020d0d7212 */ /* 0x000fe200078e3cff */
[----:B------:R-:W-:Y:S06]  /*2870*/  @P2 BRA `(.L_x_43) ;  /* 0xfffffff000642947 */ /* 0x000fec000383ffff */
[----:B------:R-:W-:Y:S01]  /*2880*/  UIADD3 UR6, UPT, UPT, UR6, 0xd0, URZ ;  /* 0x000000d006067890 */ /* 0x000fe2000fffe0ff */
[----:B------:R-:W-:-:S03]  /*2890*/  SHF.L.U32 R3, R15, 0x1f, RZ ;  /* 0x0000001f0f037819 */ /* 0x000fc600000006ff */
[----:B------:R-:W-:-:S09]  /*28a0*/  ULEA UR4, UR23, UR6, 0x3 ;  /* 0x0000000617047291 */ /* 0x000fd2000f8e18ff */
[----:B------:R-:W1:Y:S02]  /*28b0*/  SYNCS.PHASECHK.TRANS64.TRYWAIT P0, [UR4], R3 ;  /* 0x00000003ff0075a7 */ /* 0x000e640008001104 */
[----:B-1----:R-:W-:Y:S05]  /*28c0*/  @!P0 BRA `(.L_x_44) ;  /* 0x0000006000588947 */ /* 0x002fea0003800000 */
.L_x_151:
[----:B------:R-:W-:-:S04]  /*28d0*/  UIADD3 UR5, UPT, UPT, UR23, 0x1, URZ ;  /* 0x0000000117057890 */ /* 0x000fc8000fffe0ff */
[----:B------:R-:W-:-:S04]  /*28e0*/  UISETP.NE.AND UP0, UPT, UR5, 0x1a, UPT ;  /* 0x0000001a0500788c */ /* 0x000fc8000bf05270 */
[----:B------:R-:W-:Y:S02]  /*28f0*/  USEL UR7, URZ, 0x1, UP0 ;  /* 0x00000001ff077887 */ /* 0x000fe40008000000 */
[----:B------:R-:W-:-:S04]  /*2900*/  USEL UR5, UR5, URZ, UP0 ;  /* 0x000000ff05057287 */ /* 0x000fc80008000000 */
[----:B------:R-:W-:Y:S01]  /*2910*/  ULEA UR4, UR5, UR6, 0x3 ;  /* 0x0000000605047291 */ /* 0x000fe2000f8e18ff */
[----:B------:R-:W-:-:S04]  /*2920*/  LOP3.LUT R2, R15, UR7, RZ, 0x3c, !PT ;  /* 0x000000070f027c12 */ /* 0x000fc8000f8e3cff */
[----:B-1----:R-:W-:-:S04]  /*2930*/  SHF.L.U32 R3, R2, 0x1f, RZ ;  /* 0x0000001f02037819 */ /* 0x002fc800000006ff */
[----:B------:R-:W1:Y:S02]  /*2940*/  SYNCS.PHASECHK.TRANS64.TRYWAIT P0, [UR4], R3 ;  /* 0x00000003ff0075a7 */ /* 0x000e640008001104 */
[----:B-1----:R-:W-:Y:S05]  /*2950*/  @!P0 BRA `(.L_x_45) ;  /* 0x00000060004c8947 */ /* 0x002fea0003800000 */
.L_x_153:
        /* <DEDUP_REMOVED lines=9> */
.L_x_155:
        /* <DEDUP_REMOVED lines=9> */
.L_x_157:
        /* <DEDUP_REMOVED lines=9> */
.L_x_159:
        /* <DEDUP_REMOVED lines=9> */
.L_x_161:
        /* <DEDUP_REMOVED lines=9> */
.L_x_163:
        /* <DEDUP_REMOVED lines=9> */
.L_x_165:
        /* <DEDUP_REMOVED lines=9> */
.L_x_167:
        /* <DEDUP_REMOVED lines=9> */
.L_x_169:
        /* <DEDUP_REMOVED lines=9> */
.L_x_171:
        /* <DEDUP_REMOVED lines=9> */
.L_x_173:
        /* <DEDUP_REMOVED lines=9> */
.L_x_175:
        /* <DEDUP_REMOVED lines=9> */
.L_x_177:
        /* <DEDUP_REMOVED lines=9> */
.L_x_179:
        /* <DEDUP_REMOVED lines=9> */
.L_x_181:
        /* <DEDUP_REMOVED lines=9> */
.L_x_183:
        /* <DEDUP_REMOVED lines=9> */
.L_x_185:
        /* <DEDUP_REMOVED lines=9> */
.L_x_187:
        /* <DEDUP_REMOVED lines=9> */
.L_x_189:
        /* <DEDUP_REMOVED lines=9> */
.L_x_191:
        /* <DEDUP_REMOVED lines=9> */
.L_x_193:
        /* <DEDUP_REMOVED lines=9> */
.L_x_195:
        /* <DEDUP_REMOVED lines=9> */
.L_x_197:
        /* <DEDUP_REMOVED lines=9> */
.L_x_199:
[----:B------:R-:W-:-:S04]  /*3650*/  UIADD3 UR5, UPT, UPT, UR5, 0x1, URZ ;  /* 0x0000000105057890 */ /* 0x000fc8000fffe0ff */
[----:B------:R-:W-:-:S04]  /*3660*/  UISETP.NE.AND UP0, UPT, UR5, 0x1a, UPT ;  /* 0x0000001a0500788c */ /* 0x000fc8000bf05270 */
[----:B------:R-:W-:Y:S02]  /*3670*/  USEL UR4, URZ, 0x1, UP0 ;  /* 0x00000001ff047887 */ /* 0x000fe40008000000 */
[----:B------:R-:W-:-:S04]  /*3680*/  USEL UR5, UR5, URZ, UP0 ;  /* 0x000000ff05057287 */ /* 0x000fc80008000000 */
[----:B------:R-:W-:Y:S01]  /*3690*/  ULEA UR5, UR5, UR6, 0x3 ;  /* 0x0000000605057291 */ /* 0x000fe2000f8e18ff */
[----:B-1----:R-:W-:-:S04]  /*36a0*/  LOP3.LUT R3, R2, UR4, RZ, 0x3c, !PT ;  /* 0x0000000402037c12 */ /* 0x002fc8000f8e3cff */
[----:B------:R-:W-:Y:S01]  /*36b0*/  SHF.L.U32 R3, R3, 0x1f, RZ ;  /* 0x0000001f03037819 */ /* 0x000fe200000006ff */
[----:B---3--:R-:W-:-:S07]  /*36c0*/  IMAD.U32 R0, RZ, RZ, UR5 ;  /* 0x00000005ff007e24 */ /* 0x008fce000f8e00ff */
.L_x_69:
[----:B-1----:R1:W2:Y:S02]  /*36d0*/  SYNCS.PHASECHK.TRANS64.TRYWAIT P0, [R0+URZ], R3 ;  /* 0x00000003000075a7 */ /* 0x0022a400080011ff */
[----:B--2---:R-:W-:Y:S05]  /*36e0*/  @!P0 NANOSLEEP.SYNCS 0x989680 ;  /* 0x009896800000895d */ /* 0x004fea0003900000 */
[----:B------:R-:W2:Y:S02]  /*36f0*/  @!P0 SYNCS.PHASECHK.TRANS64 P0, [R0+URZ], R3 ;  /* 0x00000003000085a7 */ /* 0x000ea400080010ff */
[----:B--2---:R-:W-:Y:S05]  /*3700*/  @P0 EXIT ;  /* 0x000000000000094d */ /* 0x004fea0003800000 */
[----:B------:R-:W-:Y:S05]  /*3710*/  BRA `(.L_x_69) ;  /* 0xfffffffc00ec7947 */ /* 0x000fea000383ffff */
.L_x_23:
[----:B------:R-:W-:-:S04]  /*3720*/  UISETP.NE.AND UP1, UPT, UR37, URZ, UPT ;  /* 0x000000ff2500728c */ /* 0x000fc8000bf25270 */
[----:B------:R-:W-:-:S09]  /*3730*/  UISETP.NE.OR UP1, UPT, UR10, 0x1, UP1 ;  /* 0x000000010a00788c */ /* 0x000fd20008f25670 */
[----:B------:R-:W-:Y:S05]  /*3740*/  BRA.U UP1, `(.L_x_70) ;  /* 0x00000005014c7547 */ /* 0x000fea000b800000 */
[----:B------:R-:W-:Y:S01]  /*3750*/  HFMA2 R11, -RZ, RZ, 0, 0 ;  /* 0x00000000ff0b7431 */ /* 0x000fe200000001ff */
[----:B------:R-:W-:Y:S01]  /*3760*/  ISETP.GE.U32.AND P2, PT, R10, 0x2, PT ;  /* 0x000000020a00780c */ /* 0x000fe20003f46070 */
[----:B------:R-:W-:Y:S01]  /*3770*/  IMAD.MOV.U32 R12, RZ, RZ, 0x1 ;  /* 0x00000001ff0c7424 */ /* 0x000fe200078e00ff */
[----:B------:R-:W-:Y:S01]  /*3780*/  CS2R R8, SRZ ;  /* 0x0000000000087805 */ /* 0x000fe2000001ff00 */
[----:B------:R-:W-:Y:S01]  /*3790*/  IMAD.MOV.U32 R3, RZ, RZ, RZ ;  /* 0x000000ffff037224 */ /* 0x000fe200078e00ff */
[----:B------:R-:W-:Y:S01]  /*37a0*/  UMOV UR4, 0x400 ;  /* 0x0000040000047882 */ /* 0x000fe20000000000 */
[----:B------:R-:W-:Y:S01]  /*37b0*/  UMOV UR6, URZ ;  /* 0x000000ff00067c82 */ /* 0x000fe20008000000 */
[----:B------:R-:W-:-:S12]  /*37c0*/  ULEA UR37, UR37, UR4, 0x18 ;  /* 0x0000000425257291 */ /* 0x000fd8000f8ec0ff */
.L_x_74:
[----:B------:R-:W-:Y:S02]  /*37d0*/  LEA R0, R3, UR37, 0x3 ;  /* 0x0000002503007c11 */ /* 0x000fe4000f8e18ff */
[----:B------:R-:W-:-:S03]  /*37e0*/  SHF.L.U32 R5, R8, 0x1f, RZ ;  /* 0x0000001f08057819 */ /* 0x000fc600000006ff */
[----:B------:R-:W-:Y:S01]  /*37f0*/  VIADD R4, R0, 0x240 ;  /* 0x0000024000047836 */ /* 0x000fe20000000000 */
[----:B------:R-:W1:Y:S02]  /*3800*/  SYNCS.PHASECHK.TRANS64.TRYWAIT P0, [R0+URZ+0x230], R5 ;  /* 0x00023005000075a7 */ /* 0x000e6400080011ff */
[----:B-1----:R-:W-:Y:S05]  /*3810*/  @!P0 BRA `(.L_x_71) ;  /* 0x0000005800dc8947 */ /* 0x002fea0003800000 */
.L_x_200:
[----:B------:R-:W-:Y:S01]  /*3820*/  ULEA UR5, UR6, UR37, 0x3 ;  /* 0x0000002506057291 */ /* 0x000fe2000f8e18ff */
[----:B------:R-:W-:Y:S01]  /*3830*/  PRMT R4, RZ, 0x654, R4 ;  /* 0x00000654ff047816 */ /* 0x000fe20000000004 */
[----:B-1----:R-:W-:Y:S01]  /*3840*/  @!P2 IMAD.MOV.U32 R5, RZ, RZ, 0x10 ;  /* 0x00000010ff05a424 */ /* 0x002fe200078e00ff */
[----:B------:R-:W-:Y:S01]  /*3850*/  SHF.L.U32 R7, R12, 0x1f, RZ ;  /* 0x0000001f0c077819 */ /* 0x000fe200000006ff */
[----:B------:R-:W-:Y:S01]  /*3860*/  UIADD3 UR4, UPT, UPT, UR5, 0x1d0, URZ ;  /* 0x000001d005047890 */ /* 0x000fe2000fffe0ff */
[----:B------:R1:W-:Y:S05]  /*3870*/  SYNCS.ARRIVE.TRANS64.RED.A1T0 RZ, [R4+URZ], RZ ;  /* 0x000000ff04ff79a7 */ /* 0x0003ea00081004ff */
[----:B------:R-:W-:Y:S01]  /*3880*/  IMAD.U32 R13, RZ, RZ, UR4 ;  /* 0x00000004ff0d7e24 */ /* 0x000fe2000f8e00ff */
[----:B------:R-:W2:Y:S04]  /*3890*/  SYNCS.PHASECHK.TRANS64.TRYWAIT P0, [UR5+0x1e0], R7 ;  /* 0x0001e007ff0075a7 */ /* 0x000ea80008001105 */
[----:B------:R-:W-:Y:S01]  /*38a0*/  PRMT R13, R10, 0x654, R13 ;  /* 0x000006540a0d7816 */ /* 0x000fe2000000000d */
[----:B-12---:R-:W-:Y:S06]  /*38b0*/  @!P0 BRA `(.L_x_72) ;  /* 0x0000005800c88947 */ /* 0x006fec0003800000 */
.L_x_202:
[----:B------:R-:W-:Y:S01]  /*38c0*/  ULEA UR4, UR6, UR37, 0x4 ;  /* 0x0000002506047291 */ /* 0x000fe2000f8e20ff */
[----:B------:R-:W-:Y:S01]  /*38d0*/  SEL R2, R13, R2, !P2 ;  /* 0x000000020d027207 */ /* 0x000fe20005000000 */
[----:B------:R-:W-:Y:S01]  /*38e0*/  UIADD3 UR5, UPT, UPT, UR5, 0x1d0, URZ ;  /* 0x000001d005057890 */ /* 0x000fe2000fffe0ff */
[----:B-1----:R-:W-:Y:S01]  /*38f0*/  LEA R0, R11, UR37, 0x3 ;  /* 0x000000250b007c11 */ /* 0x002fe2000f8e18ff */
[----:B------:R-:W-:Y:S01]  /*3900*/  UIADD3 UR4, UPT, UPT, UR4, 0x260, URZ ;  /* 0x0000026004047890 */ /* 0x000fe2000fffe0ff */
[----:B------:R1:W-:Y:S01]  /*3910*/  @!P2 SYNCS.ARRIVE.TRANS64.RED RZ, [R2+URZ], R5 ;  /* 0x0000000502ffa9a7 */ /* 0x0003e200080004ff */
[----:B------:R-:W-:Y:S01]  /*3920*/  UIADD3 UR6, UPT, UPT, UR6, 0x1, URZ ;  /* 0x0000000106067890 */ /* 0x000fe2000fffe0ff */
[----:B------:R-:W-:-:S03]  /*3930*/  VIADD R3, R3, 0x1 ;  /* 0x0000000103037836 */ /* 0x000fc60000000000 */
[----:B------:R-:W-:Y:S02]  /*3940*/  UISETP.NE.AND UP0, UPT, UR6, 0x2, UPT ;  /* 0x000000020600788c */ /* 0x000fe4000bf05270 */
[----:B------:R-:W-:Y:S01]  /*3950*/  ISETP.NE.AND P0, PT, R3, 0x2, PT ;  /* 0x000000020300780c */ /* 0x000fe20003f05270 */
[----:B------:R-:W-:Y:S06]  /*3960*/  UGETNEXTWORKID.BROADCAST [UR4], [UR5] ;  /* 0x00000000040073ca */ /* 0x000fec0008000100 */
[----:B------:R-:W-:Y:S02]  /*3970*/  USEL UR4, URZ, 0x1, UP0 ;  /* 0x00000001ff047887 */ /* 0x000fe40008000000 */
[----:B------:R-:W-:-:S04]  /*3980*/  USEL UR6, UR6, URZ, UP0 ;  /* 0x000000ff06067287 */ /* 0x000fc80008000000 */
[----:B------:R-:W-:Y:S02]  /*3990*/  LOP3.LUT R12, R12, UR4, RZ, 0x3c, !PT ;  /* 0x000000040c0c7c12 */ /* 0x000fe4000f8e3cff */
[----:B-1----:R-:W-:-:S04]  /*39a0*/  SHF.L.U32 R5, R9, 0x1f, RZ ;  /* 0x0000001f09057819 */ /* 0x002fc800000006ff */
[----:B------:R-:W1:Y:S02]  /*39b0*/  SYNCS.PHASECHK.TRANS64.TRYWAIT P1, [R0+URZ+0x1d0], R5 ;  /* 0x0001d005000075a7 */ /* 0x000e6400080211ff */
[----:B-1----:R-:W-:Y:S05]  /*39c0*/  @!P1 BRA `(.L_x_73) ;  /* 0x00000058009c9947 */ /* 0x002fea0003800000 */
.L_x_203:
[----:B------:R-:W-:Y:S01]  /*39d0*/  LEA R4, R11, UR37, 0x4 ;  /* 0x000000250b047c11 */ /* 0x000fe2000f8e20ff */
[----:B-1----:R-:W-:Y:S01]  /*39e0*/  VIADD R0, R0, 0x1e0 ;  /* 0x000001e000007836 */ /* 0x002fe20000000000 */
[----:B------:R-:W-:Y:S01]  /*39f0*/  SEL R3, R3, RZ, P0 ;  /* 0x000000ff03037207 */ /* 0x000fe20000000000 */
[----:B------:R-:W-:-:S03]  /*3a00*/  VIADD R11, R11, 0x1 ;  /* 0x000000010b0b7836 */ /* 0x000fc60000000000 */
[----:B------:R-:W1:Y:S01]  /*3a10*/  LDS.128 R4, [R4+0x260] ;  /* 0x0002600004047984 */ /* 0x000e620000000c00 */
[----:B------:R-:W-:Y:S02]  /*3a20*/  PRMT R0, RZ, 0x654, R0 ;  /* 0x00000654ff007816 */ /* 0x000fe40000000000 */
[C---:B------:R-:W-:Y:S01]  /*3a30*/  ISETP.NE.AND P1, PT, R11.reuse, 0x2, PT ;  /* 0x000000020b00780c */ /* 0x040fe20003f25270 */
[----:B------:R-:W-:Y:S01]  /*3a40*/  @!PT LDS RZ, [RZ] ;  /* 0x00000000fffff984 */ /* 0x000fe20000000800 */
[----:B------:R-:W-:Y:S01]  /*3a50*/  @!PT LDS RZ, [RZ] ;  /* 0x00000000fffff984 */ /* 0x000fe20000000800 */
[----:B------:R-:W-:Y:S01]  /*3a60*/  @!PT LDS RZ, [RZ] ;  /* 0x00000000fffff984 */ /* 0x000fe20000000800 */
[----:B------:R-:W-:Y:S01]  /*3a70*/  @!PT LDS RZ, [RZ] ;  /* 0x00000000fffff984 */ /* 0x000fe20000000800 */
[----:B------:R2:W-:Y:S06]  /*3a80*/  MEMBAR.ALL.CTA ;  /* 0x0000000000007992 */ /* 0x0005ec0000008000 */
[----:B--2---:R-:W2:Y:S01]  /*3a90*/  FENCE.VIEW.ASYNC.S ;  /* 0x00000000000073c6 */ /* 0x004ea20000000000 */
[----:B------:R-:W-:Y:S01]  /*3aa0*/  SEL R11, R11, RZ, P1 ;  /* 0x000000ff0b0b7207 */ /* 0x000fe20000800000 */
[----:B--2---:R2:W-:Y:S01]  /*3ab0*/  SYNCS.ARRIVE.TRANS64.RED.A1T0 RZ, [R0+URZ], RZ ;  /* 0x000000ff00ff79a7 */ /* 0x0045e200081004ff */
[----:B-1----:R-:W-:-:S02]  /*3ac0*/  LOP3.LUT P3, RZ, R6, 0x1, RZ, 0xc0, !PT ;  /* 0x0000000106ff7812 */ /* 0x002fc4000786c0ff */
[----:B------:R-:W-:-:S04]  /*3ad0*/  SEL R5, RZ, 0x1, P0 ;  /* 0x00000001ff057807 */ /* 0x000fc80000000000 */
[----:B------:R-:W-:Y:S02]  /*3ae0*/  LOP3.LUT R8, R8, R5, RZ, 0x3c, !PT ;  /* 0x0000000508087212 */ /* 0x000fe400078e3cff */
[----:B--2---:R-:W-:-:S04]  /*3af0*/  SEL R0, RZ, 0x1, P1 ;  /* 0x00000001ff007807 */ /* 0x004fc80000800000 */
[----:B------:R-:W-:Y:S01]  /*3b00*/  LOP3.LUT R9, R9, R0, RZ, 0x3c, !PT ;  /* 0x0000000009097212 */ /* 0x000fe200078e3cff */
[----:B------:R-:W-:Y:S06]  /*3b10*/  @P3 BRA `(.L_x_74) ;  /* 0xfffffffc002c3947 */ /* 0x000fec000383ffff */
[----:B------:R-:W-:Y:S01]  /*3b20*/  ULEA UR5, UR6, UR37, 0x3 ;  /* 0x0000002506057291 */ /* 0x000fe2000f8e18ff */
[----:B------:R-:W-:-:S08]  /*3b30*/  SHF.L.U32 R3, R12, 0x1f, RZ ;  /* 0x0000001f0c037819 */ /* 0x000fd000000006ff */
[----:B------:R-:W1:Y:S02]  /*3b40*/  SYNCS.PHASECHK.TRANS64 P0, [UR5+0x1e0], R3 ;  /* 0x0001e003ff0075a7 */ /* 0x000e640008001005 */
[----:B-1----:R-:W-:Y:S05]  /*3b50*/  @P0 BRA `(.L_x_75) ;  /* 0x0000000000080947 */ /* 0x002fea0003800000 */
[----:B------:R-:W1:Y:S02]  /*3b60*/  SYNCS.PHASECHK.TRANS64.TRYWAIT P0, [UR5+0x1e0], R3 ;  /* 0x0001e003ff0075a7 */ /* 0x000e640008001105 */
[----:B-1----:R-:W-:Y:S05]  /*3b70*/  @!P0 BRA `(.L_x_76) ;  /* 0x0000005800448947 */ /* 0x002fea0003800000 */
.L_x_75:
[----:B------:R-:W-:-:S04]  /*3b80*/  UIADD3 UR4, UPT, UPT, UR6, 0x1, URZ ;  /* 0x0000000106047890 */ /* 0x000fc8000fffe0ff */
[----:B------:R-:W-:-:S04]  /*3b90*/  UISETP.NE.AND UP0, UPT, UR4, 0x2, UPT ;  /* 0x000000020400788c */ /* 0x000fc8000bf05270 */
[----:B------:R-:W-:Y:S02]  /*3ba0*/  USEL UR7, URZ, 0x1, UP0 ;  /* 0x00000001ff077887 */ /* 0x000fe40008000000 */
[----:B------:R-:W-:-:S04]  /*3bb0*/  USEL UR4, UR4, URZ, UP0 ;  /* 0x000000ff04047287 */ /* 0x000fc80008000000 */
[----:B------:R-:W-:Y:S01]  /*3bc0*/  ULEA UR4, UR4, UR37, 0x3 ;  /* 0x0000002504047291 */ /* 0x000fe2000f8e18ff */
[----:B-1----:R-:W-:-:S04]  /*3bd0*/  LOP3.LUT R3, R12, UR7, RZ, 0x3c, !PT ;  /* 0x000000070c037c12 */ /* 0x002fc8000f8e3cff */
[----:B------:R-:W-:-:S04]  /*3be0*/  SHF.L.U32 R0, R3, 0x1f, RZ ;  /* 0x0000001f03007819 */ /* 0x000fc800000006ff */
[----:B------:R-:W1:Y:S02]  /*3bf0*/  SYNCS.PHASECHK.TRANS64 P0, [UR4+0x1e0], R0 ;  /* 0x0001e000ff0075a7 */ /* 0x000e640008001004 */
[----:B-1----:R-:W-:Y:S05]  /*3c00*/  @P0 EXIT ;  /* 0x000000000000094d */ /* 0x002fea0003800000 */
[----:B------:R-:W-:Y:S02]  /*3c10*/  SHF.L.U32 R3, R3, 0x1f, RZ ;  /* 0x0000001f03037819 */ /* 0x000fe400000006ff */
[----:B------:R-:W-:-:S07]  /*3c20*/  MOV R0, UR4 ;  /* 0x0000000400007c02 */ /* 0x000fce0008000f00 */
.L_x_77:
[----:B-1----:R1:W2:Y:S02]  /*3c30*/  SYNCS.PHASECHK.TRANS64.TRYWAIT P0, [R0+URZ+0x1e0], R3 ;  /* 0x0001e003000075a7 */ /* 0x0022a400080011ff */
[----:B--2---:R-:W-:Y:S05]  /*3c40*/  @!P0 NANOSLEEP.SYNCS 0x989680 ;  /* 0x009896800000895d */ /* 0x004fea0003900000 */
[----:B------:R-:W2:Y:S02]  /*3c50*/  @!P0 SYNCS.PHASECHK.TRANS64 P0, [R0+URZ+0x1e0], R3 ;  /* 0x0001e003000085a7 */ /* 0x000ea400080010ff */
[----:B--2---:R-:W-:Y:S05]  /*3c60*/  @P0 EXIT ;  /* 0x000000000000094d */ /* 0x004fea0003800000 */
[----:B------:R-:W-:Y:S05]  /*3c70*/  BRA `(.L_x_77) ;  /* 0xfffffffc00ec7947 */ /* 0x000fea000383ffff */
.L_x_70:
[----:B------:R-:W-:Y:S05]  /*3c80*/  BRA.U UP4, `(.L_x_78) ;  /* 0x0000001104a07547 */ /* 0x000fea000b800000 */
[----:B------:R-:W-:Y:S01]  /*3c90*/  UMOV UR6, 0x40 ;  /* 0x0000004000067882 */ /* 0x000fe20000000000 */
[----:B------:R-:W-:Y:S01]  /*3ca0*/  NOP ;  /* 0x0000000000007918 */ /* 0x000fe20000000000 */
[----:B------:R-:W-:Y:S01]  /*3cb0*/  ULEA UR6, UR37, UR6, 0x18 ;  /* 0x0000000625067291 */ /* 0x000fe2000f8ec0ff */
[----:B------:R-:W-:Y:S02]  /*3cc0*/  UMOV UR7, 0x400 ;  /* 0x0000040000077882 */ /* 0x000fe40000000000 */
[----:B------:R-:W-:-:S06]  /*3cd0*/  ULEA UR37, UR37, UR7, 0x18 ;  /* 0x0000000725257291 */ /* 0x000fcc000f8ec0ff */
[----:B------:R-:W1:Y:S02]  /*3ce0*/  LDS.U8 R2, [UR6+0x1c] ;  /* 0x00001c06ff027984 */ /* 0x000e640008000000 */
[----:B-1----:R-:W-:-:S13]  /*3cf0*/  ISETP.NE.AND P0, PT, R2, RZ, PT ;  /* 0x000000ff0200720c */ /* 0x002fda0003f05270 */
[----:B------:R-:W-:Y:S05]  /*3d00*/  @P0 BRA `(.L_x_79) ;  /* 0x0000000400080947 */ /* 0x000fea0003800000 */
[----:B------:R-:W-:Y:S02]  /*3d10*/  UISETP.NE.U32.AND UP0, UPT, UR5, 0x1, UPT ;  /* 0x000000010500788c */ /* 0x000fe4000bf05070 */
[----:B------:R-:W-:-:S07]  /*3d20*/  UIADD3 UR8, UPT, UPT, UR6, 0x8, URZ ;  /* 0x0000000806087890 */ /* 0x000fce000fffe0ff */
[----:B------:R-:W-:Y:S05]  /*3d30*/  BRA.U !UP0, `(.L_x_80) ;  /* 0x00000001089c7547 */ /* 0x000fea000b800000 */
[----:B------:R-:W-:Y:S01]  /*3d40*/  ELECT P0, URZ, PT ;  /* 0x0000000000ff782f */ /* 0x000fe20003800000 */
[----:B------:R-:W-:-:S12]  /*3d50*/  BSSY B0, `(.L_x_80) ;  /* 0x0000025000007945 */ /* 0x000fd80003800000 */
[----:B------:R-:W-:Y:S05]  /*3d60*/  @!P0 BRA `(.L_x_81) ;  /* 0x00000000008c8947 */ /* 0x000fea0003800000 */
[----:B------:R-:W-:-:S05]  /*3d70*/  UMOV UR7, 0x10 ;  /* 0x0000001000077882 */ /* 0x000fca0000000000 */
[----:B------:R-:W-:Y:S04]  /*3d80*/  DEPBAR.LE SB1, 0x36 ;  /* 0x00009d800000791a */ /* 0x000fe80000000000 */
[----:B------:R-:W1:Y:S02]  /*3d90*/  UTCATOMSWS.2CTA.FIND_AND_SET.ALIGN UP1, UR7, UR7 ;  /* 0x00000007000775e3 */ /* 0x000e640008220800 */
[----:B-1----:R-:W-:Y:S01]  /*3da0*/  MOV R11, UR7 ;  /* 0x00000007000b7c02 */ /* 0x002fe20008000f00 */
[----:B------:R-:W-:Y:S06]  /*3db0*/  BRA.U UP1, `(.L_x_82) ;  /* 0x0000000101187547 */ /* 0x000fec000b800000 */
.L_x_83:
[----:B------:R-:W-:Y:S05]  /*3dc0*/  NANOSLEEP 0x64 ;  /* 0x000000640000795d */ /* 0x000fea0003800000 */
[----:B------:R-:W-:-:S05]  /*3dd0*/  UMOV UR7, 0x10 ;  /* 0x0000001000077882 */ /* 0x000fca0000000000 */
[----:B------:R-:W-:Y:S04]  /*3de0*/  DEPBAR.LE SB1, 0x36 ;  /* 0x00009d800000791a */ /* 0x000fe80000000000 */
[----:B------:R-:W1:Y:S02]  /*3df0*/  UTCATOMSWS.2CTA.FIND_AND_SET.ALIGN UP1, UR7, UR7 ;  /* 0x00000007000775e3 */ /* 0x000e640008220800 */
[----:B-1----:R-:W-:Y:S01]  /*3e00*/  MOV R11, UR7 ;  /* 0x00000007000b7c02 */ /* 0x002fe20008000f00 */
[----:B------:R-:W-:Y:S05]  /*3e10*/  BRA.U !UP1, `(.L_x_83) ;  /* 0xfffffffd09e87547 */ /* 0x000fea000b83ffff */
.L_x_82:
[----:B------:R-:W1:Y:S01]  /*3e20*/  LDS R5, [UR6+0x10] ;  /* 0x00001006ff057984 */ /* 0x000e620008000800 */
[----:B------:R-:W-:Y:S01]  /*3e30*/  IMAD.U32 R3, RZ, RZ, UR37 ;  /* 0x00000025ff037e24 */ /* 0x000fe2000f8e00ff */
[----:B------:R-:W-:-:S03]  /*3e40*/  MOV R2, UR4 ;  /* 0x0000000400027c02 */ /* 0x000fc60008000f00 */
[----:B------:R-:W-:Y:S01]  /*3e50*/  VIADD R3, R3, 0x280 ;  /* 0x0000028003037836 */ /* 0x000fe20000000000 */
[----:B-1----:R-:W-:-:S04]  /*3e60*/  SHF.L.U32 R5, R5, 0x1f, RZ ;  /* 0x0000001f05057819 */ /* 0x002fc800000006ff */
[----:B------:R-:W1:Y:S02]  /*3e70*/  SYNCS.PHASECHK.TRANS64.TRYWAIT P0, [UR6+0x8], R5 ;  /* 0x00000805ff0075a7 */ /* 0x000e640008001106 */
[----:B-1----:R-:W-:Y:S05]  /*3e80*/  @P0 BRA `(.L_x_84) ;  /* 0x0000000000080947 */ /* 0x002fea0003800000 */
[----:B------:R-:W1:Y:S02]  /*3e90*/  SYNCS.PHASECHK.TRANS64.TRYWAIT P0, [UR6+0x8], R5 ;  /* 0x00000805ff0075a7 */ /* 0x000e640008001106 */
[----:B-1----:R-:W-:Y:S05]  /*3ea0*/  @!P0 BRA `(.L_x_85) ;  /* 0x0000005400908947 */ /* 0x002fea0003800000 */
.L_x_84:
[----:B-1----:R-:W-:Y:S01]  /*3eb0*/  HFMA2 R4, -RZ, RZ, 0, 5.9604644775390625e-08 ;  /* 0x00000001ff047431 */ /* 0x002fe200000001ff */
[----:B------:R-:W-:Y:S01]  /*3ec0*/  UPRMT UR7, UR4, 0x654, UR8 ;  /* 0x0000065404077896 */ /* 0x000fe20008000008 */
[----:B------:R-:W-:Y:S01]  /*3ed0*/  IMAD.MOV.U32 R6, RZ, RZ, 0xffff ;  /* 0x0000ffffff067424 */ /* 0x000fe200078e00ff */
[----:B------:R-:W-:Y:S01]  /*3ee0*/  PRMT R2, R2, 0x654, R3 ;  /* 0x0000065402027816 */ /* 0x000fe20000000003 */
[----:B------:R-:W-:Y:S02]  /*3ef0*/  IMAD.MOV.U32 R5, RZ, RZ, 0x4 ;  /* 0x00000004ff057424 */ /* 0x000fe400078e00ff */
[----:B------:R-:W-:Y:S01]  /*3f00*/  IMAD.SHL.U32 R9, R11, 0x20, RZ ;  /* 0x000000200b097824 */ /* 0x000fe200078e00ff */
[----:B------:R-:W-:Y:S02]  /*3f10*/  MOV R3, UR7 ;  /* 0x0000000700037c02 */ /* 0x000fe40008000f00 */
[-C--:B------:R-:W-:Y:S01]  /*3f20*/  SHF.L.U32 R7, R6, R11.reuse, RZ ;  /* 0x0000000b06077219 */ /* 0x080fe200000006ff */
[----:B------:R1:W-:Y:S01]  /*3f30*/  SYNCS.ARRIVE.TRANS64.RED RZ, [UR7], R5 ;  /* 0x00000005ffff79a7 */ /* 0x0003e20008000407 */
[----:B------:R-:W-:Y:S01]  /*3f40*/  SHF.L.U32 R6, R4, R11, RZ ;  /* 0x0000000b04067219 */ /* 0x000fe200000006ff */
[----:B------:R1:W-:Y:S04]  /*3f50*/  STS [UR37+0x280], R9 ;  /* 0x00028009ff007988 */ /* 0x0003e80008000825 */
[----:B------:R1:W-:Y:S04]  /*3f60*/  STAS [R2.64], R11 ;  /* 0x0000000b02007dbd */ /* 0x0003e8000c0008ff */
[----:B------:R1:W-:Y:S04]  /*3f70*/  ATOMS.OR RZ, [UR6+0x14], R7 ;  /* 0x00001407ffff798c */ /* 0x0003e8000b000006 */
[----:B------:R1:W-:Y:S04]  /*3f80*/  ATOMS.OR RZ, [UR6+0x18], R6 ;  /* 0x00001806ffff798c */ /* 0x0003e8000b000006 */
[----:B------:R1:W-:Y:S02]  /*3f90*/  ATOMS.XOR RZ, [UR6+0x10], R4 ;  /* 0x00001004ffff798c */ /* 0x0003e4000b800006 */
.L_x_81:
[----:B------:R-:W-:Y:S05]  /*3fa0*/  BSYNC B0 ;  /* 0x0000000000007941 */ /* 0x000fea0003800000 */
.L_x_80:
[----:B------:R-:W-:Y:S05]  /*3fb0*/  BRA.U UP0, `(.L_x_86) ;  /* 0x00000001006c7547 */ /* 0x000fea000b800000 */
[----:B------:R-:W-:-:S03]  /*3fc0*/  UMOV UR7, 0xffffffff ;  /* 0xffffffff00077882 */ /* 0x000fc60000000000 */
[----:B------:R-:W-:Y:S05]  /*3fd0*/  BRA.DIV UR7, `(.L_x_87) ;  /* 0x00000056075c7947 */ /* 0x000fea000b800000 */
[----:B------:R-:W-:-:S13]  /*3fe0*/  ELECT P6, URZ, PT ;  /* 0x0000000000ff782f */ /* 0x000fda00038c0000 */
.L_x_207:
[----:B------:R-:W-:Y:S05]  /*3ff0*/  @!P6 BRA `(.L_x_86) ;  /* 0x00000000005ce947 */ /* 0x000fea0003800000 */
[----:B-1----:R-:W1:Y:S02]  /*4000*/  LDS R3, [UR6+0x10] ;  /* 0x00001006ff037984 */ /* 0x002e640008000800 */
[----:B-1----:R-:W-:-:S04]  /*4010*/  SHF.L.U32 R3, R3, 0x1f, RZ ;  /* 0x0000001f03037819 */ /* 0x002fc800000006ff */
[----:B------:R-:W1:Y:S02]  /*4020*/  SYNCS.PHASECHK.TRANS64.TRYWAIT P0, [UR6+0x8], R3 ;  /* 0x00000803ff0075a7 */ /* 0x000e640008001106 */
[----:B-1----:R-:W-:Y:S05]  /*4030*/  @P0 BRA `(.L_x_88) ;  /* 0x0000000000080947 */ /* 0x002fea0003800000 */
[----:B------:R-:W1:Y:S02]  /*4040*/  SYNCS.PHASECHK.TRANS64.TRYWAIT P0, [UR6+0x8], R3 ;  /* 0x00000803ff0075a7 */ /* 0x000e640008001106 */
[----:B-1----:R-:W-:Y:S05]  /*4050*/  @!P0 BRA `(.L_x_89) ;  /* 0x00000054005c8947 */ /* 0x002fea0003800000 */
.L_x_88:
[----:B------:R-:W2:Y:S01]  /*4060*/  LDS R5, [UR37+0x280] ;  /* 0x00028025ff057984 */ /* 0x000ea20008000800 */
[----:B-1----:R-:W-:Y:S02]  /*4070*/  HFMA2 R2, -RZ, RZ, 0, 5.9604644775390625e-08 ;  /* 0x00000001ff027431 */ /* 0x002fe400000001ff */
[----:B------:R-:W-:Y:S01]  /*4080*/  IMAD.MOV.U32 R3, RZ, RZ, 0xffff ;  /* 0x0000ffffff037424 */ /* 0x000fe200078e00ff */
[----:B------:R-:W-:Y:S01]  /*4090*/  UPRMT UR7, UR4, 0x654, UR8 ;  /* 0x0000065404077896 */ /* 0x000fe20008000008 */
[----:B--2---:R-:W-:-:S03]  /*40a0*/  IMAD.SHL.U32 R4, R5, 0x20, RZ ;  /* 0x0000002005047824 */ /* 0x004fc600078e00ff */
[-C--:B------:R-:W-:Y:S02]  /*40b0*/  SHF.L.U32 R3, R3, R5.reuse, RZ ;  /* 0x0000000503037219 */ /* 0x080fe400000006ff */
[----:B------:R-:W-:Y:S01]  /*40c0*/  SHF.L.U32 R5, R2, R5, RZ ;  /* 0x0000000502057219 */ /* 0x000fe200000006ff */
[----:B------:R2:W-:Y:S04]  /*40d0*/  STS [UR37+0x280], R4 ;  /* 0x00028004ff007988 */ /* 0x0005e80008000825 */
[----:B------:R2:W-:Y:S04]  /*40e0*/  ATOMS.OR RZ, [UR6+0x14], R3 ;  /* 0x00001403ffff798c */ /* 0x0005e8000b000006 */
[----:B------:R2:W-:Y:S01]  /*40f0*/  ATOMS.OR RZ, [UR6+0x18], R5 ;  /* 0x00001805ffff798c */ /* 0x0005e2000b000006 */
[----:B------:R-:W-:Y:S03]  /*4100*/  SYNCS.ARRIVE.TRANS64.RED.A1T0 RZ, [UR7], RZ ;  /* 0x000000ffffff79a7 */ /* 0x000fe60008100407 */
[----:B------:R2:W-:Y:S01]  /*4110*/  ATOMS.XOR RZ, [UR6+0x10], R2 ;  /* 0x00001002ffff798c */ /* 0x0005e2000b800006 */
[----:B------:R-:W-:Y:S05]  /*4120*/  BRA `(.L_x_86) ;  /* 0x0000000000107947 */ /* 0x000fea0003800000 */
.L_x_79:
[----:B------:R-:W-:-:S05]  /*4130*/  MOV R2, 0xffffffff ;  /* 0xffffffff00027802 */ /* 0x000fca0000000f00 */
[----:B------:R1:W-:Y:S02]  /*4140*/  STS [UR37+0x280], R2 ;  /* 0x00028002ff007988 */ /* 0x0003e40008000825 */
[----:B-1----:R-:W-:Y:S02]  /*4150*/  MOV R2, 0x4170 ;  /* 0x0000417000027802 */ /* 0x002fe40000000f00 */
[----:B-----5:R-:W-:Y:S05]  /*4160*/  CALL.REL.NOINC `($__internal_1_$__cuda_sm10x_tcgen05_guardrail_trap_phase_invalid_during_alloc) ;  /* 0x0000005800a47944 */ /* 0x020fea0003c00000 */
.L_x_86:
[----:B------:R-:W-:Y:S05]  /*4170*/  WARPSYNC.ALL ;  /* 0x0000000000007948 */ /* 0x000fea0003800000 */
[----:B------:R-:W3:Y:S01]  /*4180*/  S2UR UR8, SR_CgaCtaId ;  /* 0x00000000000879c3 */ /* 0x000ee20000008800 */
[----:B------:R-:W-:Y:S01]  /*4190*/  UMOV UR6, 0x400 ;  /* 0x0000040000067882 */ /* 0x000fe20000000000 */
[----:B------:R-:W-:-:S06]  /*41a0*/  NOP ;  /* 0x0000000000007918 */ /* 0x000fcc0000000000 */
[----:B------:R-:W-:Y:S06]  /*41b0*/  BAR.ARV 0x6, 0xa0 ;  /* 0x0182800000007b1d */ /* 0x000fec0000002000 */
[----:B------:R-:W-:Y:S01]  /*41c0*/  LOP3.LUT R0, R0, 0xffff, RZ, 0xc0, !PT ;  /* 0x0000ffff00007812 */ /* 0x000fe200078ec0ff */
[----:B-1----:R-:W-:Y:S01]  /*41d0*/  IMAD.MOV.U32 R9, RZ, RZ, 0x1 ;  /* 0x00000001ff097424 */ /* 0x002fe200078e00ff */
[----:B------:R-:W-:Y:S01]  /*41e0*/  LOP3.LUT R8, R8, 0xffff, RZ, 0xc0, !PT ;  /* 0x0000ffff08087812 */ /* 0x000fe200078ec0ff */
[----:B------:R-:W-:Y:S01]  /*41f0*/  UMOV UR22, URZ ;  /* 0x000000ff00167c82 */ /* 0x000fe20008000000 */
[----:B------:R-:W-:Y:S01]  /*4200*/  R2UR UR12, R0 ;  /* 0x00000000000c72ca */ /* 0x000fe200000e0000 */
[----:B------:R-:W-:Y:S01]  /*4210*/  UMOV UR21, URZ ;  /* 0x000000ff00157c82 */ /* 0x000fe20008000000 */
[----:B------:R-:W-:Y:S01]  /*4220*/  R2UR UR13, R8 ;  /* 0x00000000080d72ca */ /* 0x000fe200000e0000 */
[----:B------:R-:W-:Y:S01]  /*4230*/  IMAD.MOV.U32 R8, RZ, RZ, RZ ;  /* 0x000000ffff087224 */ /* 0x000fe200078e00ff */
[----:B------:R-:W-:Y:S01]  /*4240*/  UMOV UR20, URZ ;  /* 0x000000ff00147c82 */ /* 0x000fe20008000000 */
[----:B------:R-:W-:-:S02]  /*4250*/  UISETP.NE.AND UP2, UPT, UR5, URZ, UPT ;  /* 0x000000ff0500728c */ /* 0x000fc4000bf45270 */
[----:B---3--:R-:W-:Y:S01]  /*4260*/  ULEA UR8, UR8, UR6, 0x18 ;  /* 0x0000000608087291 */ /* 0x008fe2000f8ec0ff */
[----:B------:R-:W1:Y:S03]  /*4270*/  LDCU UR6, c[0x0][0x38c] ;  /* 0x00007180ff0677ac */ /* 0x000e660008000800 */
[----:B------:R-:W-:Y:S02]  /*4280*/  UIADD3 UR14, UPT, UPT, UR8, 0x4400, URZ ;  /* 0x00004400080e7890 */ /* 0x000fe4000fffe0ff */
[----:B------:R-:W-:-:S03]  /*4290*/  UIADD3 UR15, UPT, UPT, UR8, 0x1e400, URZ ;  /* 0x0001e400080f7890 */ /* 0x000fc6000fffe0ff */
[----:B--2---:R-:W2:Y:S01]  /*42a0*/  LDS R2, [UR8+0x280] ;  /* 0x00028008ff027984 */ /* 0x004ea20008000800 */
[----:B------:R-:W-:Y:S02]  /*42b0*/  USHF.R.U32.HI UR14, URZ, 0x4, UR14 ;  /* 0x00000004ff0e7899 */ /* 0x000fe4000801160e */
[----:B------:R-:W-:Y:S02]  /*42c0*/  USHF.R.U32.HI UR15, URZ, 0x4, UR15 ;  /* 0x00000004ff0f7899 */ /* 0x000fe4000801160f */
[----:B------:R-:W-:Y:S02]  /*42d0*/  ULOP3.LUT UR14, UR14, 0x3fff, URZ, 0xc0, !UPT ;  /* 0x00003fff0e0e7892 */ /* 0x000fe4000f8ec0ff */
[----:B------:R-:W-:Y:S02]  /*42e0*/  ULOP3.LUT UR15, UR15, 0x3fff, URZ, 0xc0, !UPT ;  /* 0x00003fff0f0f7892 */ /* 0x000fe4000f8ec0ff */
[----:B------:R-:W-:Y:S02]  /*42f0*/  ULOP3.LUT UR14, UR14, 0x10000, URZ, 0xfc, !UPT ;  /* 0x000100000e0e7892 */ /* 0x000fe4000f8efcff */
[----:B-1----:R-:W-:-:S02]  /*4300*/  UIADD3 UR6, UPT, UPT, UR6, 0x3f, URZ ;  /* 0x0000003f06067890 */ /* 0x002fc4000fffe0ff */
[----:B------:R-:W-:Y:S02]  /*4310*/  ULOP3.LUT UR15, UR15, 0x10000, URZ, 0xfc, !UPT ;  /* 0x000100000f0f7892 */ /* 0x000fe4000f8efcff */
[----:B------:R-:W-:Y:S01]  /*4320*/  USHF.R.S32.HI UR7, URZ, 0x1f, UR6 ;  /* 0x0000001fff077899 */ /* 0x000fe20008011406 */
[----:B------:R-:W-:Y:S01]  /*4330*/  UMOV UR28, 0x0 ;  /* 0x00000000001c7882 */ /* 0x000fe20000000000 */
[----:B------:R-:W-:Y:S02]  /*4340*/  UMOV UR29, 0x82004a0 ;  /* 0x082004a0001d7882 */ /* 0x000fe40000000000 */
[----:B------:R-:W-:Y:S01]  /*4350*/  ULEA.HI UR7, UR7, UR6, URZ, 0x6 ;  /* 0x0000000607077291 */ /* 0x000fe2000f8f30ff */
[----:B------:R-:W-:Y:S01]  /*4360*/  UMOV UR26, 0x0 ;  /* 0x00000000001a7882 */ /* 0x000fe20000000000 */
[----:B------:R-:W-:Y:S02]  /*4370*/  UMOV UR27, 0x82004a0 ;  /* 0x082004a0001b7882 */ /* 0x000fe40000000000 */
[----:B------:R-:W-:-:S04]  /*4380*/  USHF.R.S32.HI UR7, URZ, 0x6, UR7 ;  /* 0x00000006ff077899 */ /* 0x000fc80008011407 */
[----:B------:R-:W-:-:S04]  /*4390*/  UISETP.LT.AND UP0, UPT, UR7, 0x1, UPT ;  /* 0x000000010700788c */ /* 0x000fc8000bf01270 */
[----:B------:R-:W-:Y:S01]  /*43a0*/  USEL UR23, UR7, 0x1, !UP0 ;  /* 0x0000000107177887 */ /* 0x000fe2000c000000 */
[----:B--2---:R-:W-:Y:S02]  /*43b0*/  R2UR UR24, R2 ;  /* 0x00000000021872ca */ /* 0x004fe400000e0000 */
[----:B------:R-:W-:-:S13]  /*43c0*/  CS2R R2, SRZ ;  /* 0x0000000000027805 */ /* 0x000fda000001ff00 */
.L_x_97:
[C---:B------:R-:W-:Y:S02]  /*43d0*/  LEA R0, R8.reuse, UR8, 0x3 ;  /* 0x0000000808007c11 */ /* 0x040fe4000f8e18ff */
[----:B------:R-:W-:Y:S02]  /*43e0*/  SHF.L.U32 R5, R3, 0x1f, RZ ;  /* 0x0000001f03057819 */ /* 0x000fe400000006ff */
[----:B------:R-:W-:Y:S02]  /*43f0*/  LEA R4, R8, UR8, 0x4 ;  /* 0x0000000808047c11 */ /* 0x000fe4000f8e20ff */
[----:B------:R-:W1:Y:S02]  /*4400*/  SYNCS.PHASECHK.TRANS64.TRYWAIT P0, [R0+URZ+0x1d0], R5 ;  /* 0x0001d005000075a7 */ /* 0x000e6400080011ff */
[----:B-1-34-:R-:W-:Y:S05]  /*4410*/  @!P0 BRA `(.L_x_90) ;  /* 0x0000005000848947 */ /* 0x01afea0003800000 */
.L_x_208:
[----:B-1----:R-:W1:Y:S01]  /*4420*/  LDS.128 R4, [R4+0x260] ;  /* 0x0002600004047984 */ /* 0x002e620000000c00 */
[----:B------:R-:W-:Y:S02]  /*4430*/  VIADD R0, R0, 0x1e0 ;  /* 0x000001e000007836 */ /* 0x000fe40000000000 */
[----:B------:R-:W-:Y:S01]  /*4440*/  VIADD R8, R8, 0x1 ;  /* 0x0000000108087836 */ /* 0x000fe20000000000 */
[----:B------:R-:W-:Y:S01]  /*4450*/  @!PT LDS RZ, [RZ] ;  /* 0x00000000fffff984 */ /* 0x000fe20000000800 */
[----:B------:R-:W-:Y:S01]  /*4460*/  @!PT LDS RZ, [RZ] ;  /* 0x00000000fffff984 */ /* 0x000fe20000000800 */
[----:B------:R-:W-:Y:S01]  /*4470*/  @!PT LDS RZ, [RZ] ;  /* 0x00000000fffff984 */ /* 0x000fe20000000800 */
[----:B------:R-:W-:Y:S01]  /*4480*/  @!PT LDS RZ, [RZ] ;  /* 0x00000000fffff984 */ /* 0x000fe20000000800 */
[----:B------:R2:W-:Y:S06]  /*4490*/  MEMBAR.ALL.CTA ;  /* 0x0000000000007992 */ /* 0x0005ec0000008000 */
[----:B--2---:R-:W2:Y:S01]  /*44a0*/  FENCE.VIEW.ASYNC.S ;  /* 0x00000000000073c6 */ /* 0x004ea20000000000 */
[----:B------:R-:W-:-:S04]  /*44b0*/  PRMT R0, RZ, 0x654, R0 ;  /* 0x00000654ff007816 */ /* 0x000fc80000000000 */
[----:B--2---:R2:W-:Y:S01]  /*44c0*/  SYNCS.ARRIVE.TRANS64.RED.A1T0 RZ, [R0+URZ], RZ ;  /* 0x000000ff00ff79a7 */ /* 0x0045e200081004ff */
[----:B-1----:R-:W-:Y:S01]  /*44d0*/  LOP3.LUT P1, RZ, R6, 0x1, RZ, 0xc0, !PT ;  /* 0x0000000106ff7812 */ /* 0x002fe2000782c0ff */
[----:B--2---:R-:W-:-:S12]  /*44e0*/  BRA.U UP2, `(.L_x_91) ;  /* 0x0000000102e07547 */ /* 0x004fd8000b800000 */
[----:B------:R-:W1:Y:S01]  /*44f0*/  LDCU UR6, c[0x0][0x38c] ;  /* 0x00007180ff0677ac */ /* 0x000e620008000800 */
[----:B------:R-:W-:Y:S02]  /*4500*/  PLOP3.LUT P2, PT, PT, PT, PT, 0x80, 0x8 ;  /* 0x000000000008781c */ /* 0x000fe40003f4f070 */
[----:B------:R-:W-:Y:S01]  /*4510*/  SHF.L.U32 R5, R9, 0x1f, RZ ;  /* 0x0000001f09057819 */ /* 0x000fe200000006ff */
[----:B------:R-:W-:Y:S02]  /*4520*/  ULEA UR10, UR22, UR8, 0x3 ;  /* 0x00000008160a7291 */ /* 0x000fe4000f8e18ff */
[----:B------:R-:W-:Y:S02]  /*4530*/  ULEA UR11, UR22, UR24, 0x6 ;  /* 0x00000018160b7291 */ /* 0x000fe4000f8e30ff */
[----:B-1----:R-:W-:-:S06]  /*4540*/  UISETP.GE.AND UP0, UPT, UR6, 0x1, UPT ;  /* 0x000000010600788c */ /* 0x002fcc000bf06270 */
[----:B------:R-:W-:-:S05]  /*4550*/  PLOP3.LUT P0, PT, PT, PT, UP0, 0x80, 0x8 ;  /* 0x000000000008781c */ /* 0x000fca0003f0f008 */
[----:B------:R-:W-:-:S08]  /*4560*/  @UP0 ULEA UR6, UR21, UR8, 0x3 ;  /* 0x0000000815060291 */ /* 0x000fd0000f8e18ff */
[----:B------:R-:W-:-:S04]  /*4570*/  @P0 SHF.L.U32 R0, R2, 0x1f, RZ ;  /* 0x0000001f02000819 */ /* 0x000fc800000006ff */
[----:B------:R1:W2:Y:S01]  /*4580*/  @P0 SYNCS.PHASECHK.TRANS64.TRYWAIT P2, [UR6], R0 ;  /* 0x00000000ff0005a7 */ /* 0x0002a20008041106 */
[----:B------:R-:W3:Y:S02]  /*4590*/  SYNCS.PHASECHK.TRANS64.TRYWAIT P0, [UR10+0x210], R5 ;  /* 0x00021005ff0075a7 */ /* 0x000ee4000800110a */
[----:B-123--:R-:W-:Y:S05]  /*45a0*/  @!P0 BRA `(.L_x_92) ;  /* 0x0000005000348947 */ /* 0x00efea0003800000 */
.L_x_210:
[----:B------:R-:W-:Y:S01]  /*45b0*/  UMOV UR19, UR20 ;  /* 0x0000001400137c82 */ /* 0x000fe20008000000 */
[----:B------:R-:W-:Y:S05]  /*45c0*/  BRA.U !UP0, `(.L_x_93) ;  /* 0x0000000108987547 */ /* 0x000fea000b800000 */
[----:B------:R-:W-:Y:S02]  /*45d0*/  UIADD3 UR19, UPT, UPT, UR23, UR20, URZ ;  /* 0x0000001417137290 */ /* 0x000fe4000fffe0ff */
[----:B------:R-:W-:Y:S01]  /*45e0*/  UPLOP3.LUT UP3, UPT, UPT, UPT, UPT, 0x40, 0x4 ;  /* 0x000000000004789c */ /* 0x000fe20003f6e870 */
[----:B------:R-:W-:Y:S01]  /*45f0*/  UMOV UR18, UR7 ;  /* 0x0000000700127c82 */ /* 0x000fe20008000000 */
[----:B------:R-:W-:-:S09]  /*4600*/  UMOV UR17, UR21 ;  /* 0x0000001500117c82 */ /* 0x000fd20008000000 */
.L_x_96:
[----:B--2---:R-:W-:Y:S01]  /*4610*/  ULEA UR9, UR17, UR8, 0x3 ;  /* 0x0000000811097291 */ /* 0x004fe2000f8e18ff */
[----:B---3--:R-:W-:Y:S11]  /*4620*/  @P2 BRA `(.L_x_94) ;  /* 0x00000000000c2947 */ /* 0x008ff60003800000 */
[----:B-1----:R-:W-:Y:S04]  /*4630*/  SHF.L.U32 R5, R2, 0x1f, RZ ;  /* 0x0000001f02057819 */ /* 0x002fe800000006ff */
[----:B------:R-:W1:Y:S02]  /*4640*/  SYNCS.PHASECHK.TRANS64.TRYWAIT P0, [UR9], R5 ;  /* 0x00000005ff0075a7 */ /* 0x000e640008001109 */
[----:B-1----:R-:W-:Y:S05]  /*4650*/  @!P0 BRA `(.L_x_95) ;  /* 0x0000005000208947 */ /* 0x002fea0003800000 */
.L_x_94:
[----:B------:R-:W-:Y:S01]  /*4660*/  UISETP.NE.AND UP0, UPT, UR18, 0x1, UPT ;  /* 0x000000011200788c */ /* 0x000fe2000bf05270 */
[----:B------:R-:W-:Y:S01]  /*4670*/  PLOP3.LUT P2, PT, PT, PT, PT, 0x80, 0x8 ;  /* 0x000000000008781c */ /* 0x000fe20003f4f070 */
[----:B------:R-:W-:Y:S02]  /*4680*/  UIADD3 UR21, UPT, UPT, UR17, 0x1, URZ ;  /* 0x0000000111157890 */ /* 0x000fe4000fffe0ff */
[----:B------:R-:W-:Y:S02]  /*4690*/  ULEA UR30, UR17, UR15, 0x8 ;  /* 0x0000000f111e7291 */ /* 0x000fe4000f8e40ff */
[----:B------:R-:W-:Y:S01]  /*46a0*/  UISETP.NE.AND UP1, UPT, UR21, 0x1a, UPT ;  /* 0x0000001a1500788c */ /* 0x000fe2000bf25270 */
[----:B------:R-:W-:Y:S01]  /*46b0*/  PLOP3.LUT P0, PT, PT, PT, UP0, 0x80, 0x8 ;  /* 0x000000000008781c */ /* 0x000fe20003f0f008 */
[----:B------:R-:W-:Y:S02]  /*46c0*/  ULEA UR32, UR17, UR14, 0x8 ;  /* 0x0000000e11207291 */ /* 0x000fe4000f8e40ff */
[----:B------:R-:W-:Y:S02]  /*46d0*/  USEL UR16, URZ, 0x1, UP1 ;  /* 0x00000001ff107887 */ /* 0x000fe40008800000 */
[----:B------:R-:W-:Y:S02]  /*46e0*/  USEL UR21, UR21, URZ, UP1 ;  /* 0x000000ff15157287 */ /* 0x000fe40008800000 */
[----:B------:R-:W-:Y:S02]  /*46f0*/  UIADD3 UR36, UPT, UPT, UR30, 0x2, URZ ;  /* 0x000000021e247890 */ /* 0x000fe4000fffe0ff */
[----:B------:R-:W-:Y:S01]  /*4700*/  @UP0 ULEA UR6, UR21, UR8, 0x3 ;  /* 0x0000000815060291 */ /* 0x000fe2000f8e18ff */
[----:B------:R-:W-:Y:S01]  /*4710*/  LOP3.LUT R2, R2, UR16, RZ, 0x3c, !PT ;  /* 0x0000001002027c12 */ /* 0x000fe2000f8e3cff */
[----:B------:R-:W-:Y:S02]  /*4720*/  UIADD3 UR34, UPT, UPT, UR32, 0x2, URZ ;  /* 0x0000000220227890 */ /* 0x000fe4000fffe0ff */
[----:B------:R-:W-:Y:S01]  /*4730*/  UIADD3 UR9, UPT, UPT, UR9, 0xd0, URZ ;  /* 0x000000d009097890 */ /* 0x000fe2000fffe0ff */
[----:B-1----:R-:W-:Y:S01]  /*4740*/  @P0 SHF.L.U32 R0, R2, 0x1f, RZ ;  /* 0x0000001f02000819 */ /* 0x002fe200000006ff */
[----:B------:R-:W-:Y:S01]  /*4750*/  UMOV UR31, 0x80004020 ;  /* 0x80004020001f7882 */ /* 0x000fe20000000000 */
[----:B------:R-:W-:Y:S01]  /*4760*/  UMOV UR33, 0x80004020 ;  /* 0x8000402000217882 */ /* 0x000fe20000000000 */
[----:B------:R-:W-:Y:S01]  /*4770*/  UMOV UR37, 0x80004020 ;  /* 0x8000402000257882 */ /* 0x000fe20000000000 */
[----:B------:R2:W3:Y:S01]  /*4780*/  @P0 SYNCS.PHASECHK.TRANS64.TRYWAIT P2, [UR6], R0 ;  /* 0x00000000ff0005a7 */ /* 0x0004e20008041106 */
[----:B------:R-:W-:Y:S01]  /*4790*/  UIADD3 UR20, UPT, UPT, UR20, 0x1, URZ ;  /* 0x0000000114147890 */ /* 0x000fe2000fffe0ff */
[----:B------:R2:W-:Y:S01]  /*47a0*/  UTCIMMA.2CTA gdesc[UR32], gdesc[UR30], tmem[UR11], tmem[UR28], idesc[UR29], UP3 ;  /* 0x00ff1c1e200075ea */ /* 0x0005e20009a0010b */
[----:B------:R-:W-:Y:S02]  /*47b0*/  UIADD3 UR18, UPT, UPT, UR18, -0x1, URZ ;  /* 0xffffffff12127890 */ /* 0x000fe4000fffe0ff */
[----:B------:R-:W-:Y:S02]  /*47c0*/  UISETP.NE.AND UP0, UPT, UR20, UR19, UPT ;  /* 0x000000131400728c */ /* 0x000fe4000bf05270 */
[----:B------:R-:W-:Y:S01]  /*47d0*/  UPLOP3.LUT UP3, UPT, UPT, UPT, UPT, 0x80, 0x8 ;  /* 0x000000000008789c */ /* 0x000fe20003f6f070 */
[----:B------:R-:W-:Y:S01]  /*47e0*/  UMOV UR35, 0x80004020 ;  /* 0x8000402000237882 */ /* 0x000fe20000000000 */
[----:B------:R-:W-:Y:S01]  /*47f0*/  UMOV UR17, UR21 ;  /* 0x0000001500117c82 */ /* 0x000fe20008000000 */
[----:B------:R2:W-:Y:S01]  /*4800*/  UTCIMMA.2CTA gdesc[UR34], gdesc[UR36], tmem[UR11], tmem[UR26], idesc[UR27], UPT ;  /* 0x00ff1a24220075ea */ /* 0x0005e2000ba0010b */
[----:B------:R2:W-:Y:S03]  /*4810*/  UTCBAR.2CTA.MULTICAST [UR9], URZ, UR13 ;  /* 0x000000ff090073e9 */ /* 0x0005e6000820080d */
[----:B------:R-:W-:Y:S05]  /*4820*/  BRA.U UP0, `(.L_x_96) ;  /* 0xfffffffd00787547 */ /* 0x000fea000b83ffff */
.L_x_93:
[----:B------:R-:W-:Y:S01]  /*4830*/  UIADD3 UR10, UPT, UPT, UR10, 0x1f0, URZ ;  /* 0x000001f00a0a7890 */ /* 0x000fe2000fffe0ff */
[----:B------:R-:W-:-:S08]  /*4840*/  UMOV UR20, UR19 ;  /* 0x0000001300147c82 */ /* 0x000fd00008000000 */
[----:B------:R4:W-:Y:S01]  /*4850*/  UTCBAR.2CTA.MULTICAST [UR10], URZ, UR12 ;  /* 0x000000ff0a0073e9 */ /* 0x0009e2000820080c */
[----:B------:R-:W-:Y:S02]  /*4860*/  NOP ;  /* 0x0000000000007918 */ /* 0x000fe40000000000 */
.L_x_91:
[----:B------:R-:W-:Y:S01]  /*4870*/  UIADD3 UR22, UPT, UPT, UR22, 0x1, URZ ;  /* 0x0000000116167890 */ /* 0x000fe2000fffe0ff */
[----:B------:R-:W-:-:S03]  /*4880*/  ISETP.NE.AND P0, PT, R8, 0x2, PT ;  /* 0x000000020800780c */ /* 0x000fc60003f05270 */
[----:B------:R-:W-:Y:S01]  /*4890*/  UISETP.NE.AND UP0, UPT, UR22, 0x4, UPT ;  /* 0x000000041600788c */ /* 0x000fe2000bf05270 */
[----:B-12---:R-:W-:Y:S02]  /*48a0*/  SEL R0, RZ, 0x1, P0 ;  /* 0x00000001ff007807 */ /* 0x006fe40000000000 */
[----:B------:R-:W-:Y:S01]  /*48b0*/  SEL R8, R8, RZ, P0 ;  /* 0x000000ff08087207 */ /* 0x000fe20000000000 */
[----:B------:R-:W-:Y:S01]  /*48c0*/  USEL UR6, URZ, 0x1, UP0 ;  /* 0x00000001ff067887 */ /* 0x000fe20008000000 */
[----:B------:R-:W-:Y:S01]  /*48d0*/  LOP3.LUT R3, R3, R0, RZ, 0x3c, !PT ;  /* 0x0000000003037212 */ /* 0x000fe200078e3cff */
[----:B------:R-:W-:-:S04]  /*48e0*/  USEL UR22, UR22, URZ, UP0 ;  /* 0x000000ff16167287 */ /* 0x000fc80008000000 */
[----:B------:R-:W-:Y:S01]  /*48f0*/  LOP3.LUT R9, R9, UR6, RZ, 0x3c, !PT ;  /* 0x0000000609097c12 */ /* 0x000fe2000f8e3cff */
[----:B------:R-:W-:Y:S07]  /*4900*/  @P1 BRA `(.L_x_97) ;  /* 0xfffffff800b01947 */ /* 0x000fee000383ffff */
[----:B------:R-:W1:Y:S01]  /*4910*/  S2UR UR6, SR_CgaCtaId ;  /* 0x00000000000679c3 */ /* 0x000e620000008800 */
[----:B------:R-:W-:Y:S01]  /*4920*/  ELECT P0, URZ, PT ;  /* 0x0000000000ff782f */ /* 0x000fe20003800000 */
[----:B------:R-:W-:Y:S01]  /*4930*/  HFMA2 R0, -RZ, RZ, 0, 5.9604644775390625e-08 ;  /* 0x00000001ff007431 */ /* 0x000fe200000001ff */
[----:B------:R-:W-:-:S05]  /*4940*/  UMOV UR7, 0x40 ;  /* 0x0000004000077882 */ /* 0x000fca0000000000 */
[----:B------:R-:W-:Y:S01]  /*4950*/  UVIRTCOUNT.DEALLOC.SMPOOL 0x80 ;  /* 0x000000800000784c */ /* 0x000fe20000000000 */
[----:B------:R-:W-:Y:S02]  /*4960*/  UISETP.NE.AND UP0, UPT, UR5, URZ, UPT ;  /* 0x000000ff0500728c */ /* 0x000fe4000bf05270 */
[----:B-1----:R-:W-:-:S09]  /*4970*/  ULEA UR6, UR6, UR7, 0x18 ;  /* 0x0000000706067291 */ /* 0x002fd2000f8ec0ff */
[----:B------:R1:W-:Y:S01]  /*4980*/  @P0 STS.U8 [UR6+0x1c], R0 ;  /* 0x00001c00ff000988 */ /* 0x0003e20008000006 */
[----:B------:R-:W-:Y:S05]  /*4990*/  BRA.U UP0, `(.L_x_98) ;  /* 0x0000000100a07547 */ /* 0x000fea000b800000 */
[----:B------:R-:W-:Y:S01]  /*49a0*/  UIADD3 UR5, UPT, UPT, UR8, 0x210, URZ ;  /* 0x0000021008057890 */ /* 0x000fe2000fffe0ff */
[----:B------:R-:W-:-:S03]  /*49b0*/  SHF.L.U32 R3, R9, 0x1f, RZ ;  /* 0x0000001f09037819 */ /* 0x000fc600000006ff */
[----:B------:R-:W-:-:S09]  /*49c0*/  ULEA UR7, UR22, UR5, 0x3 ;  /* 0x0000000516077291 */ /* 0x000fd2000f8e18ff */
[----:B------:R-:W2:Y:S02]  /*49d0*/  SYNCS.PHASECHK.TRANS64.TRYWAIT P0, [UR7], R3 ;  /* 0x00000003ff0075a7 */ /* 0x000ea40008001107 */
[----:B--2---:R-:W-:Y:S05]  /*49e0*/  @!P0 BRA `(.L_x_99) ;  /* 0x0000004c00548947 */ /* 0x004fea0003800000 */
.L_x_213:
[----:B------:R-:W-:-:S04]  /*49f0*/  UIADD3 UR9, UPT, UPT, UR22, 0x1, URZ ;  /* 0x0000000116097890 */ /* 0x000fc8000fffe0ff */
[----:B------:R-:W-:-:S04]  /*4a00*/  UISETP.NE.AND UP1, UPT, UR9, 0x4, UPT ;  /* 0x000000040900788c */ /* 0x000fc8000bf25270 */
[----:B----4-:R-:W-:Y:S02]  /*4a10*/  USEL UR10, URZ, 0x1, UP1 ;  /* 0x00000001ff0a7887 */ /* 0x010fe40008800000 */
[----:B------:R-:W-:-:S04]  /*4a20*/  USEL UR9, UR9, URZ, UP1 ;  /* 0x000000ff09097287 */ /* 0x000fc80008800000 */
[----:B------:R-:W-:Y:S01]  /*4a30*/  ULEA UR7, UR9, UR5, 0x3 ;  /* 0x0000000509077291 */ /* 0x000fe2000f8e18ff */
[----:B------:R-:W-:-:S04]  /*4a40*/  LOP3.LUT R2, R9, UR10, RZ, 0x3c, !PT ;  /* 0x0000000a09027c12 */ /* 0x000fc8000f8e3cff */
[----:B-1----:R-:W-:-:S04]  /*4a50*/  SHF.L.U32 R3, R2, 0x1f, RZ ;  /* 0x0000001f02037819 */ /* 0x002fc800000006ff */
[----:B------:R-:W1:Y:S02]  /*4a60*/  SYNCS.PHASECHK.TRANS64.TRYWAIT P0, [UR7], R3 ;  /* 0x00000003ff0075a7 */ /* 0x000e640008001107 */
[----:B-1----:R-:W-:Y:S05]  /*4a70*/  @!P0 BRA `(.L_x_100) ;  /* 0x0000004c00488947 */ /* 0x002fea0003800000 */
.L_x_215:
        /* <DEDUP_REMOVED lines=9> */
.L_x_217:
[----:B------:R-:W-:-:S04]  /*4b10*/  UIADD3 UR9, UPT, UPT, UR9, 0x1, URZ ;  /* 0x0000000109097890 */ /* 0x000fc8000fffe0ff */
[----:B------:R-:W-:-:S04]  /*4b20*/  UISETP.NE.AND UP1, UPT, UR9, 0x4, UPT ;  /* 0x000000040900788c */ /* 0x000fc8000bf25270 */
[----:B------:R-:W-:Y:S02]  /*4b30*/  USEL UR7, URZ, 0x1, UP1 ;  /* 0x00000001ff077887 */ /* 0x000fe40008800000 */
[----:B------:R-:W-:-:S04]  /*4b40*/  USEL UR9, UR9, URZ, UP1 ;  /* 0x000000ff09097287 */ /* 0x000fc80008800000 */
[----:B------:R-:W-:Y:S01]  /*4b50*/  ULEA UR9, UR9, UR5, 0x3 ;  /* 0x0000000509097291 */ /* 0x000fe2000f8e18ff */
[----:B-1----:R-:W-:-:S04]  /*4b60*/  LOP3.LUT R3, R2, UR7, RZ, 0x3c, !PT ;  /* 0x0000000702037c12 */ /* 0x002fc8000f8e3cff */
[----:B------:R-:W-:Y:S01]  /*4b70*/  SHF.L.U32 R3, R3, 0x1f, RZ ;  /* 0x0000001f03037819 */ /* 0x000fe200000006ff */
[----:B------:R-:W-:-:S04]  /*4b80*/  IMAD.U32 R0, RZ, RZ, UR9 ;  /* 0x00000009ff007e24 */ /* 0x000fc8000f8e00ff */
[----:B------:R1:W2:Y:S03]  /*4b90*/  SYNCS.PHASECHK.TRANS64.TRYWAIT P0, [R0+URZ], R3 ;  /* 0x00000003000075a7 */ /* 0x0002a600080011ff */
[----:B--2---:R-:W-:Y:S05]  /*4ba0*/  @!P0 NANOSLEEP.SYNCS 0x989680 ;  /* 0x009896800000895d */ /* 0x004fea0003900000 */
[----:B------:R-:W2:Y:S02]  /*4bb0*/  @!P0 SYNCS.PHASECHK.TRANS64 P0, [R0+URZ], R3 ;  /* 0x00000003000085a7 */ /* 0x000ea400080010ff */
[----:B--2---:R-:W-:Y:S05]  /*4bc0*/  @P0 BRA `(.L_x_102) ;  /* 0x0000000000200947 */ /* 0x004fea0003800000 */
.L_x_103:
[----:B--2---:R2:W4:Y:S02]  /*4bd0*/  SYNCS.PHASECHK.TRANS64.TRYWAIT P0, [R0+URZ], R3 ;  /* 0x00000003000075a7 */ /* 0x00452400080011ff */
[----:B----4-:R-:W-:Y:S05]  /*4be0*/  @!P0 NANOSLEEP.SYNCS 0x989680 ;  /* 0x009896800000895d */ /* 0x010fea0003900000 */
[----:B------:R-:W4:Y:S02]  /*4bf0*/  @!P0 SYNCS.PHASECHK.TRANS64 P0, [R0+URZ], R3 ;  /* 0x00000003000085a7 */ /* 0x000f2400080010ff */
[----:B----4-:R-:W-:Y:S05]  /*4c00*/  @!P0 BRA `(.L_x_103) ;  /* 0xfffffffc00f08947 */ /* 0x010fea000383ffff */
[----:B------:R-:W-:Y:S05]  /*4c10*/  BRA `(.L_x_102) ;  /* 0x00000000000c7947 */ /* 0x000fea0003800000 */
.L_x_98:
[----:B------:R-:W-:-:S04]  /*4c20*/  UIADD3 UR5, UPT, UPT, UR8, 0x250, URZ ;  /* 0x0000025008057890 */ /* 0x000fc8000fffe0ff */
[----:B------:R-:W-:-:S09]  /*4c30*/  UPRMT UR5, UR4, 0x654, UR5 ;  /* 0x0000065404057896 */ /* 0x000fd20008000005 */
[----:B------:R-:W-:Y:S03]  /*4c40*/  SYNCS.ARRIVE.TRANS64.RED.A1T0 RZ, [UR5], RZ ;  /* 0x000000ffffff79a7 */ /* 0x000fe60008100405 */
.L_x_102:
[----:B-12---:R-:W-:Y:S01]  /*4c50*/  SHF.L.U32 R3, RZ, 0x1f, RZ ;  /* 0x0000001fff037819 */ /* 0x006fe200000006ff */
[----:B------:R-:W-:Y:S01]  /*4c60*/  UIADD3 UR5, UPT, UPT, UR8, 0x250, URZ ;  /* 0x0000025008057890 */ /* 0x000fe2000fffe0ff */
[----:B------:R-:W-:Y:S02]  /*4c70*/  PLOP3.LUT P0, PT, PT, PT, UP0, 0x80, 0x8 ;  /* 0x000000000008781c */ /* 0x000fe40003f0f008 */
[----:B------:R-:W1:Y:S02]  /*4c80*/  SYNCS.PHASECHK.TRANS64.TRYWAIT P1, [UR8+0x250], R3 ;  /* 0x00025003ff0075a7 */ /* 0x000e640008021108 */
[----:B-1----:R-:W-:Y:S09]  /*4c90*/  @!P1 BRA `(.L_x_104) ;  /* 0x0000004800f09947 */ /* 0x002ff20003800000 */
.L_x_219:
[----:B------:R-:W-:Y:S01]  /*4ca0*/  @!UP0 UPRMT UR5, UR4, 0x654, UR5 ;  /* 0x0000065404058896 */ /* 0x000fe20008000005 */
[----:B------:R-:W-:Y:S02]  /*4cb0*/  UMOV UR8, 0xffff ;  /* 0x0000ffff00087882 */ /* 0x000fe40000000000 */
[----:B------:R-:W-:-:S06]  /*4cc0*/  UMOV UR4, 0x1 ;  /* 0x0000000100047882 */ /* 0x000fcc0000000000 */
[----:B------:R-:W-:Y:S01]  /*4cd0*/  @!P0 SYNCS.ARRIVE.TRANS64.RED.A1T0 RZ, [UR5], RZ ;  /* 0x000000ffffff89a7 */ /* 0x000fe20008100405 */
[----:B------:R-:W-:Y:S01]  /*4ce0*/  NOP ;  /* 0x0000000000007918 */ /* 0x000fe20000000000 */
[----:B-1----:R-:W1:Y:S01]  /*4cf0*/  LDS R0, [UR6+0x14] ;  /* 0x00001406ff007984 */ /* 0x002e620008000800 */
[----:B------:R-:W-:-:S04]  /*4d00*/  ULOP3.LUT UR5, UR24, 0xffff, URZ, 0xc0, !UPT ;  /* 0x0000ffff18057892 */ /* 0x000fc8000f8ec0ff */
[----:B------:R-:W-:-:S04]  /*4d10*/  USHF.R.U32.HI UR5, URZ, 0x5, UR5 ;  /* 0x00000005ff057899 */ /* 0x000fc80008011605 */
[----:B------:R-:W-:Y:S02]  /*4d20*/  USHF.L.U32 UR8, UR8, UR5, URZ ;  /* 0x0000000508087299 */ /* 0x000fe400080006ff */
[----:B------:R-:W-:-:S04]  /*4d30*/  USHF.L.U32 UR4, UR4, UR5, URZ ;  /* 0x0000000504047299 */ /* 0x000fc800080006ff */
[----:B-1----:R-:W-:-:S04]  /*4d40*/  LOP3.LUT R0, R0, UR8, RZ, 0xc0, !PT ;  /* 0x0000000800007c12 */ /* 0x002fc8000f8ec0ff */
[----:B------:R-:W-:-:S13]  /*4d50*/  ISETP.NE.AND P0, PT, R0, UR8, PT ;  /* 0x0000000800007c0c */ /* 0x000fda000bf05270 */
[----:B------:R-:W-:Y:S05]  /*4d60*/  @P0 BRA `(.L_x_105) ;  /* 0x0000000000580947 */ /* 0x000fea0003800000 */
[----:B------:R-:W1:Y:S02]  /*4d70*/  LDS R0, [UR6+0x18] ;  /* 0x00001806ff007984 */ /* 0x000e640008000800 */
[----:B-1----:R-:W-:-:S04]  /*4d80*/  LOP3.LUT R0, R0, UR4, RZ, 0xc0, !PT ;  /* 0x0000000400007c12 */ /* 0x002fc8000f8ec0ff */
[----:B------:R-:W-:-:S13]  /*4d90*/  ISETP.NE.AND P0, PT, R0, UR4, PT ;  /* 0x0000000400007c0c */ /* 0x000fda000bf05270 */
[----:B------:R-:W-:Y:S05]  /*4da0*/  @P0 BRA `(.L_x_106) ;  /* 0x00000000003c0947 */ /* 0x000fea0003800000 */
[----:B------:R-:W1:Y:S01]  /*4db0*/  S2R R2, SR_LANEID ;  /* 0x0000000000027919 */ /* 0x000e620000000000 */
[----:B------:R-:W-:Y:S01]  /*4dc0*/  ULOP3.LUT UR8, URZ, UR8, URZ, 0x33, !UPT ;  /* 0x00000008ff087292 */ /* 0x000fe2000f8e33ff */
[----:B------:R-:W-:Y:S01]  /*4dd0*/  LOP3.LUT R4, RZ, UR4, RZ, 0x33, !PT ;  /* 0x00000004ff047c12 */ /* 0x000fe2000f8e33ff */
[----:B------:R-:W-:Y:S02]  /*4de0*/  VOTEU.ANY UR7, UPT, PT ;  /* 0x0000000000077886 */ /* 0x000fe400038e0100 */
[----:B------:R-:W-:Y:S01]  /*4df0*/  UFLO.U32 UR7, UR7 ;  /* 0x00000007000772bd */ /* 0x000fe200080e0000 */
[----:B------:R-:W2:Y:S01]  /*4e00*/  REDUX UR4, R4 ;  /* 0x00000000040473c4 */ /* 0x000ea20000000000 */
[----:B------:R-:W-:-:S06]  /*4e10*/  IMAD.U32 R0, RZ, RZ, UR8 ;  /* 0x00000008ff007e24 */ /* 0x000fcc000f8e00ff */
[----:B------:R1:W-:Y:S01]  /*4e20*/  UTCATOMSWS.AND URZ, UR8 ;  /* 0x0000000800ff79e3 */ /* 0x0003e20008000000 */
[----:B------:R-:W3:Y:S01]  /*4e30*/  REDUX UR5, R0 ;  /* 0x00000000000573c4 */ /* 0x000ee20000000000 */
[----:B-1----:R-:W-:Y:S01]  /*4e40*/  ISETP.EQ.U32.AND P0, PT, R2, UR7, PT ;  /* 0x0000000702007c0c */ /* 0x002fe2000bf02070 */
[----:B--2---:R-:W-:Y:S01]  /*4e50*/  IMAD.U32 R2, RZ, RZ, UR4 ;  /* 0x00000004ff027e24 */ /* 0x004fe2000f8e00ff */
[----:B---3--:R-:W-:-:S11]  /*4e60*/  MOV R3, UR5 ;  /* 0x0000000500037c02 */ /* 0x008fd60008000f00 */
[----:B------:R1:W-:Y:S04]  /*4e70*/  @P0 ATOMS.AND RZ, [UR6+0x14], R3 ;  /* 0x00001403ffff098c */ /* 0x0003e8000a800006 */
[----:B------:R1:W-:Y:S01]  /*4e80*/  @P0 ATOMS.AND RZ, [UR6+0x18], R2 ;  /* 0x00001802ffff098c */ /* 0x0003e2000a800006 */
[----:B------:R-:W-:Y:S05]  /*4e90*/  BRA `(.L_x_107) ;  /* 0x0000000000147947 */ /* 0x000fea0003800000 */
.L_x_106:
[----:B------:R-:W-:Y:S02]  /*4ea0*/  MOV R2, 0x4ec0 ;  /* 0x00004ec000027802 */ /* 0x000fe40000000f00 */
[----:B---345:R-:W-:Y:S05]  /*4eb0*/  CALL.REL.NOINC `($__internal_0_$__cuda_sm10x_tcgen05_guardrail_trap_col_being_dealloced_not_returned_by_alloc) ;  /* 0x0000004c00447944 */ /* 0x038fea0003c00000 */
[----:B------:R-:W-:Y:S05]  /*4ec0*/  BRA `(.L_x_107) ;  /* 0x0000000000087947 */ /* 0x000fea0003800000 */
.L_x_105:
[----:B------:R-:W-:Y:S02]  /*4ed0*/  MOV R2, 0x4ef0 ;  /* 0x00004ef000027802 */ /* 0x000fe40000000f00 */
[----:B---345:R-:W-:Y:S05]  /*4ee0*/  CALL.REL.NOINC `($__internal_2_$__cuda_sm10x_tcgen05_guardrail_trap_unallocated_columns_being_dealloced) ;  /* 0x0000004c00507944 */ /* 0x038fea0003c00000 */
.L_x_107:
[----:B------:R-:W-:Y:S01]  /*4ef0*/  NOP ;  /* 0x0000000000007918 */ /* 0x000fe20000000000 */
[----:B----4-:R-:W-:Y:S05]  /*4f00*/  EXIT ;  /* 0x000000000000794d */ /* 0x010fea0003800000 */
.L_x_78:
[----:B------:R-:W-:-:S09]  /*4f10*/  UISETP.NE.OR UP5, UPT, UR10, 0x3, !UP5 ;  /* 0x000000030a00788c */ /* 0x000fd2000efa5670 */
[----:B------:R-:W-:Y:S05]  /*4f20*/  BRA.U UP5, `(.L_x_108) ;  /* 0x0000000d05707547 */ /* 0x000fea000b800000 */
[----:B------:R-:W1:Y:S01]  /*4f30*/  LDC R0, c[0x0][0xb30] ;  /* 0x0002cc00ff007b82 */ /* 0x000e620000000800 */
[----:B------:R-:W2:Y:S01]  /*4f40*/  LDCU.64 UR8, c[0x0][0x888] ;  /* 0x00011100ff0877ac */ /* 0x000ea20008000a00 */
[----:B------:R-:W-:Y:S02]  /*4f50*/  HFMA2 R29, -RZ, RZ, 0, 0 ;  /* 0x00000000ff1d7431 */ /* 0x000fe400000001ff */
[----:B------:R-:W-:Y:S01]  /*4f60*/  IMAD.MOV.U32 R31, RZ, RZ, 0x1 ;  /* 0x00000001ff1f7424 */ /* 0x000fe200078e00ff */
[----:B------:R-:W-:Y:S01]  /*4f70*/  MOV R23, 0x1000 ;  /* 0x0000100000177802 */ /* 0x000fe20000000f00 */
[----:B------:R-:W3:Y:S01]  /*4f80*/  LDCU.64 UR4, c[0x0][0x890] ;  /* 0x00011200ff0477ac */ /* 0x000ee20008000a00 */
[----:B------:R-:W-:Y:S01]  /*4f90*/  IMAD.MOV.U32 R30, RZ, RZ, RZ ;  /* 0x000000ffff1e7224 */ /* 0x000fe200078e00ff */
[----:B------:R-:W4:Y:S01]  /*4fa0*/  LDC R19, c[0x0][0x370] ;  /* 0x0000dc00ff137b82 */ /* 0x000f220000000800 */
[----:B------:R-:W-:Y:S01]  /*4fb0*/  UMOV UR7, 0x400 ;  /* 0x0000040000077882 */ /* 0x000fe20000000000 */
[----:B------:R-:W-:-:S02]  /*4fc0*/  UPLOP3.LUT UP1, UPT, UPT, UPT, UPT, 0x40, 0x4 ;  /* 0x000000000004789c */ /* 0x000fc40003f2e870 */
[----:B------:R-:W-:-:S04]  /*4fd0*/  ULEA UR7, UR37, UR7, 0x18 ;  /* 0x0000000725077291 */ /* 0x000fc8000f8ec0ff */
[----:B------:R-:W4:Y:S01]  /*4fe0*/  LDC R2, c[0x0][0xb0c] ;  /* 0x0002c300ff027b82 */ /* 0x000f220000000800 */
[----:B------:R-:W-:Y:S02]  /*4ff0*/  UIADD3 UR13, UPT, UPT, UR7, 0x1a8, URZ ;  /* 0x000001a8070d7890 */ /* 0x000fe4000fffe0ff */
[----:B--2---:R-:W-:Y:S02]  /*5000*/  UISETP.NE.U32.AND UP3, UPT, UR8, URZ, UPT ;  /* 0x000000ff0800728c */ /* 0x004fe4000bf65070 */
[----:B------:R-:W-:Y:S02]  /*5010*/  UIADD3 UR25, UPT, UPT, UR7, 0x1a0, URZ ;  /* 0x000001a007197890 */ /* 0x000fe4000fffe0ff */
[----:B---3--:R-:W-:Y:S01]  /*5020*/  UISETP.NE.U32.AND UP4, UPT, UR4, URZ, UPT ;  /* 0x000000ff0400728c */ /* 0x008fe2000bf85070 */
[----:B------:R-:W2:Y:S01]  /*5030*/  LDC R18, c[0x0][0xb20] ;  /* 0x0002c800ff127b82 */ /* 0x000ea20000000800 */
[----:B-1----:R-:W-:Y:S01]  /*5040*/  ISETP.NE.AND P1, PT, R0, 0x1, PT ;  /* 0x000000010000780c */ /* 0x002fe20003f25270 */
[----:B------:R-:W-:-:S02]  /*5050*/  UISETP.NE.AND.EX UP3, UPT, UR9, URZ, UPT, UP3 ;  /* 0x000000ff0900728c */ /* 0x000fc4000bf65330 */
[----:B------:R-:W-:Y:S02]  /*5060*/  UPRMT UR13, UR37, 0x654, UR13 ;  /* 0x00000654250d7896 */ /* 0x000fe4000800000d */
[----:B------:R-:W-:Y:S02]  /*5070*/  UISETP.NE.AND.EX UP4, UPT, UR5, URZ, UPT, UP4 ;  /* 0x000000ff0500728c */ /* 0x000fe4000bf85340 */
[----:B------:R-:W1:Y:S08]  /*5080*/  LDC.64 R32, c[0x0][0x348] ;  /* 0x0000d200ff207b82 */ /* 0x000e700000000a00 */
[----:B------:R-:W3:Y:S08]  /*5090*/  LDC.64 R16, c[0x0][0xb10] ;  /* 0x0002c400ff107b82 */ /* 0x000ef00000000a00 */
[----:B------:R-:W1:Y:S08]  /*50a0*/  LDC.64 R6, c[0x0][0xb18] ;  /* 0x0002c600ff067b82 */ /* 0x000e700000000a00 */
[----:B------:R-:W1:Y:S08]  /*50b0*/  LDC.64 R4, c[0x0][0xb28] ;  /* 0x0002ca00ff047b82 */ /* 0x000e700000000a00 */
[----:B--2-4-:R-:W1:Y:S02]  /*50c0*/  LDC R22, c[0x0][0x374] ;  /* 0x0000dd00ff167b82 */ /* 0x014e640000000800 */
.L_x_117:
[C---:B------:R-:W-:Y:S02]  /*50d0*/  LEA R0, R30.reuse, UR7, 0x3 ;  /* 0x000000071e007c11 */ /* 0x040fe4000f8e18ff */
[----:B------:R-:W-:Y:S02]  /*50e0*/  SHF.L.U32 R3, R29, 0x1f, RZ ;  /* 0x0000001f1d037819 */ /* 0x000fe400000006ff */
[----:B------:R-:W-:Y:S02]  /*50f0*/  LEA R24, R30, UR7, 0x4 ;  /* 0x000000071e187c11 */ /* 0x000fe4000f8e20ff */
[----:B--2---:R-:W2:Y:S02]  /*5100*/  SYNCS.PHASECHK.TRANS64.TRYWAIT P0, [R0+URZ+0x1d0], R3 ;  /* 0x0001d003000075a7 */ /* 0x004ea400080011ff */
[----:B--2---:R-:W-:Y:S05]  /*5110*/  @!P0 BRA `(.L_x_109) ;  /* 0x0000004400e88947 */ /* 0x004fea0003800000 */
.L_x_220:
[----:B------:R-:W-:Y:S01]  /*5120*/  ISETP.GE.AND P0, PT, R40, 0x1, PT ;  /* 0x000000012800780c */ /* 0x000fe20003f06270 */
[----:B------:R-:W4:Y:S01]  /*5130*/  LDS.128 R24, [R24+0x260] ;  /* 0x0002600018187984 */ /* 0x000f220000000c00 */
[----:B--2---:R-:W-:Y:S01]  /*5140*/  VIADD R0, R0, 0x1e0 ;  /* 0x000001e000007836 */ /* 0x004fe20000000000 */
[----:B------:R-:W-:Y:S01]  /*5150*/  @!PT LDS RZ, [RZ] ;  /* 0x00000000fffff984 */ /* 0x000fe20000000800 */
[----:B------:R-:W-:Y:S01]  /*5160*/  @!PT LDS RZ, [RZ] ;  /* 0x00000000fffff984 */ /* 0x000fe20000000800 */
[----:B------:R-:W-:Y:S01]  /*5170*/  @!PT LDS RZ, [RZ] ;  /* 0x00000000fffff984 */ /* 0x000fe20000000800 */
[----:B------:R-:W-:Y:S01]  /*5180*/  @!PT LDS RZ, [RZ] ;  /* 0x00000000fffff984 */ /* 0x000fe20000000800 */
[----:B------:R2:W-:Y:S06]  /*5190*/  MEMBAR.ALL.CTA ;  /* 0x0000000000007992 */ /* 0x0005ec0000008000 */
[----:B--2---:R-:W2:Y:S01]  /*51a0*/  FENCE.VIEW.ASYNC.S ;  /* 0x00000000000073c6 */ /* 0x004ea20000000000 */
[----:B------:R-:W-:Y:S04]  /*51b0*/  PRMT R0, RZ, 0x654, R0 ;  /* 0x00000654ff007816 */ /* 0x000fe80000000000 */
[----:B--2---:R2:W-:Y:S01]  /*51c0*/  SYNCS.ARRIVE.TRANS64.RED.A1T0 RZ, [R0+URZ], RZ ;  /* 0x000000ff00ff79a7 */ /* 0x0045e200081004ff */
[----:B----4-:R-:W-:Y:S11]  /*51d0*/  LOP3.LUT P3, RZ, R26, 0x1, RZ, 0xc0, !PT ;  /* 0x000000011aff7812 */ /* 0x010ff6000786c0ff */
[----:B------:R-:W-:Y:S02]  /*51e0*/  @!UPT UIADD3 URZ, UPT, UPT, URZ, URZ, URZ ;  /* 0x000000fffffff290 */ /* 0x000fe4000fffe0ff */
[----:B------:R-:W-:Y:S02]  /*51f0*/  @P3 MOV R13, R24 ;  /* 0x00000018000d3202 */ /* 0x000fe40000000f00 */
[----:B------:R-:W-:Y:S01]  /*5200*/  @P3 LOP3.LUT R8, R25, 0xffff, RZ, 0xc0, !PT ;  /* 0x0000ffff19083812 */ /* 0x000fe200078ec0ff */
[----:B--2---:R-:W-:Y:S06]  /*5210*/  @!P0 BRA `(.L_x_110) ;  /* 0x0000000000a48947 */ /* 0x004fec0003800000 */
[----:B-1----:R-:W-:Y:S01]  /*5220*/  IMAD.HI.U32 R35, R22, R7, RZ ;  /* 0x0000000716237227 */ /* 0x002fe200078e00ff */
[----:B------:R-:W-:Y:S02]  /*5230*/  ISETP.NE.AND P0, PT, R6, 0x1, PT ;  /* 0x000000010600780c */ /* 0x000fe40003f05270 */
[----:B------:R-:W-:Y:S01]  /*5240*/  ISETP.NE.AND P2, PT, R40, 0x1, PT ;  /* 0x000000012800780c */ /* 0x000fe20003f45270 */
[----:B---3--:R-:W-:Y:S01]  /*5250*/  IMAD.HI.U32 R34, R19, R16, RZ ;  /* 0x0000001013227227 */ /* 0x008fe200078e00ff */
[----:B------:R-:W-:Y:S02]  /*5260*/  SHF.R.U32.HI R35, RZ, R18, R35 ;  /* 0x00000012ff237219 */ /* 0x000fe40000011623 */
[----:B------:R-:W-:Y:S01]  /*5270*/  ISETP.NE.AND P4, PT, R2, 0x1, PT ;  /* 0x000000010200780c */ /* 0x000fe20003f85270 */
[----:B------:R-:W-:Y:S01]  /*5280*/  IMAD.HI.U32 R36, R13, R16, RZ ;  /* 0x000000100d247227 */ /* 0x000fe200078e00ff */
[----:B------:R-:W-:Y:S02]  /*5290*/  SHF.R.U32.HI R34, RZ, R17, R34 ;  /* 0x00000011ff227219 */ /* 0x000fe40000011622 */
[----:B------:R-:W-:Y:S01]  /*52a0*/  SEL R3, R22, R35, !P0 ;  /* 0x0000002316037207 */ /* 0x000fe20004000000 */
[C---:B------:R-:W-:Y:S01]  /*52b0*/  IMAD.HI.U32 R35, R8.reuse, R7, RZ ;  /* 0x0000000708237227 */ /* 0x040fe200078e00ff */
[----:B------:R-:W-:Y:S02]  /*52c0*/  SEL R11, R19, R34, !P4 ;  /* 0x00000022130b7207 */ /* 0x000fe40006000000 */
[----:B------:R-:W-:Y:S01]  /*52d0*/  SHF.R.U32.HI R36, RZ, R17, R36 ;  /* 0x00000011ff247219 */ /* 0x000fe20000011624 */
[----:B------:R-:W-:Y:S01]  /*52e0*/  IMAD.HI.U32 R38, R3, R4, RZ ;  /* 0x0000000403267227 */ /* 0x000fe200078e00ff */
[----:B------:R-:W-:Y:S03]  /*52f0*/  SHF.R.U32.HI R35, RZ, R18, R35 ;  /* 0x00000012ff237219 */ /* 0x000fe60000011623 */
[----:B------:R-:W-:Y:S01]  /*5300*/  IMAD.HI.U32 R34, R11, R4, RZ ;  /* 0x000000040b227227 */ /* 0x000fe200078e00ff */
[----:B------:R-:W-:Y:S02]  /*5310*/  @P2 SHF.R.U32.HI R3, RZ, R5, R38 ;  /* 0x00000005ff032219 */ /* 0x000fe40000011626 */
[----:B------:R-:W-:Y:S02]  /*5320*/  SEL R9, R8, R35, !P0 ;  /* 0x0000002308097207 */ /* 0x000fe40004000000 */
[----:B------:R-:W-:Y:S01]  /*5330*/  @P2 SHF.R.U32.HI R11, RZ, R5, R34 ;  /* 0x00000005ff0b2219 */ /* 0x000fe20000011622 */
[C---:B------:R-:W-:Y:S01]  /*5340*/  IMAD R10, R40.reuse, R3, RZ ;  /* 0x00000003280a7224 */ /* 0x040fe200078e02ff */
[----:B------:R-:W-:Y:S01]  /*5350*/  SEL R3, R13, R36, !P4 ;  /* 0x000000240d037207 */ /* 0x000fe20006000000 */
[C---:B------:R-:W-:Y:S03]  /*5360*/  IMAD.HI.U32 R14, R9.reuse, R4, RZ ;  /* 0x00000004090e7227 */ /* 0x040fe600078e00ff */
[----:B------:R-:W-:Y:S01]  /*5370*/  ISETP.GE.AND P0, PT, R9, R10, PT ;  /* 0x0000000a0900720c */ /* 0x000fe20003f06270 */
[C---:B------:R-:W-:Y:S01]  /*5380*/  IMAD R12, R40.reuse, R11, RZ ;  /* 0x0000000b280c7224 */ /* 0x040fe200078e02ff */
[-C--:B------:R-:W-:Y:S04]  /*5390*/  SHF.R.U32.HI R14, RZ, R5.reuse, R14 ;  /* 0x00000005ff0e7219 */ /* 0x080fe8000001160e */
[----:B------:R-:W-:Y:S02]  /*53a0*/  ISETP.GE.OR P0, PT, R3, R12, P0 ;  /* 0x0000000c0300720c */ /* 0x000fe40000706670 */
[----:B------:R-:W-:Y:S05]  /*53b0*/  SEL R15, R9, R14, !P2 ;  /* 0x0000000e090f7207 */ /* 0x000fea0005000000 */
[----:B------:R-:W-:Y:S04]  /*53c0*/  IMAD.MOV R14, RZ, RZ, -R15 ;  /* 0x000000ffff0e7224 */ /* 0x000fe800078e0a0f */
[----:B------:R-:W-:Y:S02]  /*53d0*/  IMAD R14, R40, R14, R9 ;  /* 0x0000000e280e7224 */ /* 0x000fe400078e0209 */
[C---:B------:R-:W-:Y:S05]  /*53e0*/  @!P0 IMAD.HI.U32 R10, R3.reuse, R4, RZ ;  /* 0x00000004030a8227 */ /* 0x040fea00078e00ff */
[----:B------:R-:W-:Y:S04]  /*53f0*/  @!P0 SHF.R.U32.HI R10, RZ, R5, R10 ;  /* 0x00000005ff0a8219 */ /* 0x000fe8000001160a */
[----:B------:R-:W-:Y:S01]  /*5400*/  @!P0 SEL R0, R3, R10, !P2 ;  /* 0x0000000a03008207 */ /* 0x000fe20005000000 */
[----:B------:R-:W-:Y:S03]  /*5410*/  IMAD.MOV R10, RZ, RZ, -R3 ;  /* 0x000000ffff0a7224 */ /* 0x000fe600078e0a03 */
[----:B------:R-:W-:Y:S01]  /*5420*/  @!P0 IADD3 R15, PT, PT, R15, -R0, RZ ;  /* 0x800000000f0f8210 */ /* 0x000fe20007ffe0ff */
[----:B------:R-:W-:Y:S01]  /*5430*/  @!P0 IMAD R0, R11, R14, R0 ;  /* 0x0000000e0b008224 */ /* 0x000fe200078e0200 */
[----:B------:R-:W-:Y:S01]  /*5440*/  IADD3 R11, PT, PT, -R9, RZ, RZ ;  /* 0x000000ff090b7210 */ /* 0x000fe20007ffe1ff */
[----:B------:R-:W-:Y:S02]  /*5450*/  IMAD R13, R2, R10, R13 ;  /* 0x0000000a020d7224 */ /* 0x000fe400078e020d */
[----:B------:R-:W-:Y:S02]  /*5460*/  @!P0 IMAD R9, R15, R40, R3 ;  /* 0x000000280f098224 */ /* 0x000fe400078e0203 */
[----:B------:R-:W-:Y:S02]  /*5470*/  @!P0 IMAD.MOV.U32 R3, RZ, RZ, R0 ;  /* 0x000000ffff038224 */ /* 0x000fe400078e0000 */
[----:B------:R-:W-:Y:S02]  /*5480*/  IMAD R8, R6, R11, R8 ;  /* 0x0000000b06087224 */ /* 0x000fe400078e0208 */
[----:B------:R-:W-:Y:S02]  /*5490*/  IMAD R13, R3, R2, R13 ;  /* 0x00000002030d7224 */ /* 0x000fe400078e020d */
[----:B------:R-:W-:Y:S02]  /*54a0*/  IMAD R8, R9, R6, R8 ;  /* 0x0000000609087224 */ /* 0x000fe400078e0208 */
.L_x_110:
[----:B------:R-:W-:Y:S05]  /*54b0*/  BRA.U UP1, `(.L_x_111) ;  /* 0x0000000101107547 */ /* 0x000fea000b800000 */
[----:B------:R-:W-:Y:S04]  /*54c0*/  MOV R0, UR6 ;  /* 0x0000000600007c02 */ /* 0x000fe80008000f00 */
[----:B------:R-:W-:Y:S04]  /*54d0*/  SHF.L.U32 R3, R0, 0x1f, RZ ;  /* 0x0000001f00037819 */ /* 0x000fe800000006ff */
[----:B------:R-:W2:Y:S02]  /*54e0*/  SYNCS.PHASECHK.TRANS64.TRYWAIT P0, [UR7+0x1c8], R3 ;  /* 0x0001c803ff0075a7 */ /* 0x000ea40008001107 */
[----:B--2---:R-:W-:Y:S05]  /*54f0*/  @!P0 BRA `(.L_x_112) ;  /* 0x0000004400048947 */ /* 0x004fea0003800000 */
.L_x_111:
[----:B------:R-:W-:Y:S02]  /*5500*/  R2UR UR26, R20 ;  /* 0x00000000141a72ca */ /* 0x000fe400000e0000 */
[----:B------:R-:W-:Y:S02]  /*5510*/  R2UR UR27, R21 ;  /* 0x00000000151b72ca */ /* 0x000fe400000e0000 */
[----:B------:R-:W-:Y:S02]  /*5520*/  ISETP.NE.U32.AND P2, PT, RZ, UR4, PT ;  /* 0x00000004ff007c0c */ /* 0x000fe4000bf45070 */
[----:B------:R-:W-:Y:S02]  /*5530*/  SHF.L.U32 R12, R31, 0x1f, RZ ;  /* 0x0000001f1f0c7819 */ /* 0x000fe400000006ff */
[----:B------:R-:W-:Y:S05]  /*5540*/  ISETP.NE.AND.EX P2, PT, RZ, UR5, PT, P2 ;  /* 0x00000005ff007c0c */ /* 0x000fea000bf45320 */
[----:B------:R-:W-:Y:S02]  /*5550*/  USHF.L.U32 UR26, UR26, 0x7, URZ ;  /* 0x000000071a1a7899 */ /* 0x000fe400080006ff */
[----:B------:R-:W-:Y:S01]  /*5560*/  USHF.L.U32 UR27, UR27, 0x6, URZ ;  /* 0x000000061b1b7899 */ /* 0x000fe200080006ff */
[----:B------:R-:W-:Y:S11]  /*5570*/  BRA.U !UP4, `(.L_x_113) ;  /* 0x000000010c347547 */ /* 0x000ff6000b800000 */
[----:B------:R-:W-:Y:S01]  /*5580*/  UPLOP3.LUT UP0, UPT, UPT, UPT, UP3, 0x80, 0x8 ;  /* 0x000000000008789c */ /* 0x000fe20003f0f030 */
[----:B--2---:R-:W-:Y:S02]  /*5590*/  HFMA2 R0, -RZ, RZ, 0, 5.9604644775390625e-08 ;  /* 0x00000001ff007431 */ /* 0x004fe400000001ff */
[----:B------:R-:W-:Y:S03]  /*55a0*/  IMAD.MOV.U32 R91, RZ, RZ, 0x1 ;  /* 0x00000001ff5b7424 */ /* 0x000fe600078e00ff */
[----:B------:R-:W-:Y:S05]  /*55b0*/  PLOP3.LUT P0, PT, PT, PT, UP0, 0x80, 0x8 ;  /* 0x000000000008781c */ /* 0x000fea0003f0f008 */
[----:B------:R-:W2:Y:S01]  /*55c0*/  @UP0 LDCU.64 UR10, c[0x0][0x888] ;  /* 0x00011100ff0a07ac */ /* 0x000ea20008000a00 */
[----:B------:R-:W-:Y:S07]  /*55d0*/  @UP0 UIMAD UR8, UR36, UR4, URZ ;  /* 0x00000004240802a4 */ /* 0x000fee000f8e02ff */
[----:B------:R-:W-:Y:S01]  /*55e0*/  @!P0 PRMT R91, R0, 0x7610, R91 ;  /* 0x00007610005b8816 */ /* 0x000fe2000000005b */
[----:B--2---:R-:W-:Y:S03]  /*55f0*/  @UP0 UIMAD.WIDE UR10, UR8, 0x4, UR10 ;  /* 0x00000004080a08a5 */ /* 0x004fe6000f8e020a */
[----:B------:R-:W2:Y:S03]  /*5600*/  @!UP0 LDCU UR8, c[0x0][0x880] ;  /* 0x00011000ff0887ac */ /* 0x000ea60008000800 */
[----:B------:R-:W-:Y:S01]  /*5610*/  IMAD.U32 R10, RZ, RZ, UR10 ;  /* 0x0000000aff0a7e24 */ /* 0x000fe2000f8e00ff */
[----:B------:R-:W-:Y:S05]  /*5620*/  MOV R11, UR11 ;  /* 0x0000000b000b7c02 */ /* 0x000fea0008000f00 */
[----:B-----5:R4:W5:Y:S02]  /*5630*/  @P0 LDG.E R50, desc[UR46][R10.64] ;  /* 0x0000002e0a320981 */ /* 0x020964000c1e1900 */
[----:B--2-4-:R-:W-:Y:S07]  /*5640*/  @!P0 IMAD.U32 R50, RZ, RZ, UR8 ;  /* 0x00000008ff328e24 */ /* 0x014fee000f8e00ff */
.L_x_113:
[----:B-----5:R-:W-:Y:S01]  /*5650*/  @!P2 ISETP.EQ.AND P0, PT, R50, RZ, PT ;  /* 0x000000ff3200a20c */ /* 0x020fe20003f02270 */
[----:B------:R-:W-:Y:S01]  /*5660*/  @!UPT UIADD3 URZ, UPT, UPT, URZ, URZ, URZ ;  /* 0x000000fffffff290 */ /* 0x000fe2000fffe0ff */
[----:B------:R-:W-:Y:S11]  /*5670*/  @!P2 BRA `(.L_x_114) ;  /* 0x000000000014a947 */ /* 0x000ff60003800000 */
[----:B------:R-:W-:Y:S02]  /*5680*/  LOP3.LUT P2, RZ, R91, 0xff, RZ, 0xc0, !PT ;  /* 0x000000ff5bff7812 */ /* 0x000fe4000784c0ff */
[----:B------:R-:W-:Y:S04]  /*5690*/  PLOP3.LUT P0, PT, PT, PT, UP0, 0x80, 0x8 ;  /* 0x000000000008781c */ /* 0x000fe80003f0f008 */
[----:B------:R-:W-:Y:S07]  /*56a0*/  PLOP3.LUT P0, PT, P0, PT, PT, 0x8, 0x80 ;  /* 0x000000000080781c */ /* 0x000fee000070e170 */
[----:B------:R-:W-:Y:S11]  /*56b0*/  @P2 ISETP.EQ.AND P0, PT, R50, RZ, PT ;  /* 0x000000ff3200220c */ /* 0x000ff60003f02270 */
[----:B------:R-:W-:Y:S02]  /*56c0*/  @!UPT UIADD3 URZ, UPT, UPT, URZ, URZ, URZ ;  /* 0x000000fffffff290 */ /* 0x000fe4000fffe0ff */
.L_x_114:
[----:B------:R-:W4:Y:S01]  /*56d0*/  SYNCS.PHASECHK.TRANS64.TRYWAIT P2, [UR7+0x1b0], R12 ;  /* 0x0001b00cff0075a7 */ /* 0x000f220008041107 */
[----:B------:R-:W-:Y:S04]  /*56e0*/  ELECT P4, URZ, PT ;  /* 0x0000000000ff782f */ /* 0x000fe80003880000 */
[----:B------:R-:W-:Y:S11]  /*56f0*/  PLOP3.LUT P4, PT, P0, P4, PT, 0xf2, 0x2f ;  /* 0x00000000002f781c */ /* 0x000ff60000789e72 */
[----:B------:R-:W-:Y:S02]  /*5700*/  @!UPT UIADD3 URZ, UPT, UPT, URZ, URZ, URZ ;  /* 0x000000fffffff290 */ /* 0x000fe4000fffe0ff */
[----:B-1----:R-:W-:Y:S05]  /*5710*/  @!P4 IADD3 R21, P0, PT, R32, 0x580, RZ ;  /* 0x000005802015c810 */ /* 0x002fea0007f1e0ff */
[----:B------:R-:W-:Y:S01]  /*5720*/  @!P4 IMAD.X R20, RZ, RZ, R33, P0 ;  /* 0x000000ffff14c224 */ /* 0x000fe200000e0621 */
[----:B----4-:R-:W-:Y:S07]  /*5730*/  @!P2 BRA `(.L_x_115) ;  /* 0x00000040008ca947 */ /* 0x010fee0003800000 */
.L_x_223:
[----:B------:R-:W4:Y:S01]  /*5740*/  LDC.64 R14, c[0x0][0xb10] ;  /* 0x0002c400ff0e7b82 */ /* 0x000f220000000a00 */
[----:B------:R-:W-:Y:S01]  /*5750*/  @!P4 R2UR UR9, R21 ;  /* 0x000000001509c2ca */ /* 0x000fe200000e0000 */
[----:B------:R-:W-:Y:S01]  /*5760*/  VOTEU.ALL UP1, P4 ;  /* 0x0000000000ff7886 */ /* 0x000fe20002020000 */
[----:B------:R-:W-:Y:S01]  /*5770*/  @!P4 R2UR UR8, R20 ;  /* 0x000000001408c2ca */ /* 0x000fe200000e0000 */
[----:B------:R-:W-:Y:S01]  /*5780*/  VOTEU.ALL UP2, P4 ;  /* 0x0000000000ff7886 */ /* 0x000fe20002040000 */
[----:B------:R-:W-:Y:S03]  /*5790*/  UMOV UR16, 0x0 ;  /* 0x0000000000107882 */ /* 0x000fe60000000000 */
[----:B------:R-:W5:Y:S01]  /*57a0*/  LDC.64 R10, c[0x0][0xb18] ;  /* 0x0002c600ff0a7b82 */ /* 0x000f620000000a00 */
[----:B------:R-:W-:Y:S01]  /*57b0*/  @!UP1 UIADD3 UR24, UPT, UPT, UR7, 0x300, URZ ;  /* 0x0000030007189890 */ /* 0x000fe2000fffe0ff */
[----:B------:R-:W-:Y:S01]  /*57c0*/  @P3 SHF.R.U32.HI R28, RZ, 0x10, R25 ;  /* 0x00000010ff1c3819 */ /* 0x000fe20000011619 */
[----:B------:R-:W-:Y:S01]  /*57d0*/  UMOV UR17, 0x10000000 ;  /* 0x1000000000117882 */ /* 0x000fe20000000000 */
[----:B------:R-:W-:Y:S01]  /*57e0*/  UMOV UR28, UR36 ;  /* 0x00000024001c7c82 */ /* 0x000fe20008000000 */
[----:B------:R-:W-:Y:S03]  /*57f0*/  @!UP1 UIADD3 UR10, UPT, UPT, UR26, 0x40, URZ ;  /* 0x000000401a0a9890 */ /* 0x000fe6000fffe0ff */
[----:B--2---:R-:W2:Y:S01]  /*5800*/  @!P1 LDC R0, c[0x0][0xb20] ;  /* 0x0002c800ff009b82 */ /* 0x004ea20000000800 */
[----:B------:R-:W-:Y:S01]  /*5810*/  UMOV UR11, UR27 ;  /* 0x0000001b000b7c82 */ /* 0x000fe20008000000 */
[----:B------:R-:W-:Y:S01]  /*5820*/  IMAD.U32 R20, RZ, RZ, UR9 ;  /* 0x00000009ff147e24 */ /* 0x000fe2000f8e00ff */
[----:B------:R-:W-:Y:S05]  /*5830*/  UMOV UR9, UR25 ;  /* 0x0000001900097c82 */ /* 0x000fea0008000000 */
[----:B-1----:R-:W1:Y:S01]  /*5840*/  @!P1 LDC R3, c[0x0][0xb0c] ;  /* 0x0002c300ff039b82 */ /* 0x002e620000000800 */
[----:B------:R-:W-:Y:S01]  /*5850*/  IMAD.U32 R21, RZ, RZ, UR8 ;  /* 0x00000008ff157e24 */ /* 0x000fe2000f8e00ff */
[----:B------:R-:W-:Y:S01]  /*5860*/  @!UP1 UIADD3 UR8, UPT, UPT, UR7, 0xb00, URZ ;  /* 0x00000b0007089890 */ /* 0x000fe2000fffe0ff */
[----:B------:R-:W-:Y:S01]  /*5870*/  @!P4 R2UR UR18, R20 ;  /* 0x000000001412c2ca */ /* 0x000fe200000e0000 */
[----:B------:R-:W-:Y:S01]  /*5880*/  VOTEU.ALL UP1, P4 ;  /* 0x0000000000ff7886 */ /* 0x000fe20002020000 */
[----:B------:R-:W-:Y:S01]  /*5890*/  @!P4 IMAD.MOV.U32 R20, RZ, RZ, 0x1000 ;  /* 0x00001000ff14c424 */ /* 0x000fe200078e00ff */
[----:B------:R-:W-:Y:S01]  /*58a0*/  @!P4 R2UR UR19, R21 ;  /* 0x000000001513c2ca */ /* 0x000fe200000e0000 */
[----:B------:R-:W-:Y:S01]  /*58b0*/  UMOV UR12, UR36 ;  /* 0x00000024000c7c82 */ /* 0x000fe20008000000 */
[----:B------:R-:W-:Y:S01]  /*58c0*/  UPRMT UR14, UR37, 0x654, UR25 ;  /* 0x00000654250e7896 */ /* 0x000fe20008000019 */
[----:B------:R-:W-:Y:S10]  /*58d0*/  VIADD R30, R30, 0x1 ;  /* 0x000000011e1e7836 */ /* 0x000ff40000000000 */
[----:B------:R1:W-:Y:S02]  /*58e0*/  @!UP2 UTMALDG.3D [UR24], [UR18], desc[UR16] ;  /* 0x000010181200a5b4 */ /* 0x0003e40008011000 */
[----:B-1----:R-:W-:Y:S01]  /*58f0*/  @!P1 ISETP.NE.AND P2, PT, R3, 0x1, PT ;  /* 0x000000010300980c */ /* 0x002fe20003f45270 */
[C---:B----4-:R-:W-:Y:S01]  /*5900*/  @!P1 IMAD.HI.U32 R14, R13.reuse, R14, RZ ;  /* 0x0000000e0d0e9227 */ /* 0x050fe200078e00ff */
[----:B-----5:R-:W-:Y:S01]  /*5910*/  @!P1 ISETP.NE.AND P0, PT, R10, 0x1, PT ;  /* 0x000000010a00980c */ /* 0x020fe20003f05270 */
[----:B------:R1:W-:Y:S01]  /*5920*/  @!UP1 UTMALDG.3D [UR8], [UR18], desc[UR16] ;  /* 0x00001008120095b4 */ /* 0x0003e20008011000 */
[----:B------:R1:W-:Y:S01]  /*5930*/  @!P4 SYNCS.ARRIVE.TRANS64.RED.A0TR RZ, [UR7+0x1a0], R20 ;  /* 0x0001a014ffffc9a7 */ /* 0x0003e20008300407 */
[C---:B------:R-:W-:Y:S01]  /*5940*/  @!P1 IMAD.HI.U32 R11, R8.reuse, R11, RZ ;  /* 0x0000000b080b9227 */ /* 0x040fe200078e00ff */
[----:B------:R-:W-:Y:S04]  /*5950*/  @!P1 SHF.R.U32.HI R14, RZ, R15, R14 ;  /* 0x0000000fff0e9219 */ /* 0x000fe8000001160e */
[----:B--2---:R-:W-:Y:S02]  /*5960*/  @!P1 SHF.R.U32.HI R9, RZ, R0, R11 ;  /* 0x00000000ff099219 */ /* 0x004fe4000001160b */
[----:B------:R-:W-:Y:S02]  /*5970*/  @!P1 SEL R14, R13, R14, !P2 ;  /* 0x0000000e0d0e9207 */ /* 0x000fe40005000000 */
[----:B------:R-:W-:Y:S05]  /*5980*/  @!P1 SEL R9, R8, R9, !P0 ;  /* 0x0000000908099207 */ /* 0x000fea0004000000 */
[----:B------:R-:W-:Y:S01]  /*5990*/  @!P1 IMAD.IADD R0, R9, 0x1, -R14 ;  /* 0x0000000109009824 */ /* 0x000fe200078e0a0e */
[----:B------:R-:W-:Y:S01]  /*59a0*/  SYNCS.ARRIVE.TRANS64.RED.A1T0 RZ, [UR14], RZ ;  /* 0x000000ffffff79a7 */ /* 0x000fe2000810040e */
[----:B------:R-:W-:Y:S02]  /*59b0*/  @!P1 IMAD.IADD R9, R14, 0x1, -R9 ;  /* 0x000000010e099824 */ /* 0x000fe400078e0a09 */
[----:B------:R-:W-:Y:S02]  /*59c0*/  @!P1 IMAD R13, R0, R3, R13 ;  /* 0x00000003000d9224 */ /* 0x000fe400078e020d */
[----:B------:R-:W-:Y:S01]  /*59d0*/  @!P1 IMAD R8, R9, R10, R8 ;  /* 0x0000000a09089224 */ /* 0x000fe200078e0208 */
[----:B------:R-:W2:Y:S02]  /*59e0*/  SYNCS.PHASECHK.TRANS64.TRYWAIT P5, [UR7+0x1b8], R12 ;  /* 0x0001b80cff0075a7 */ /* 0x000ea400080a1107 */
[----:B-12---:R-:W-:Y:S05]  /*59f0*/  @!P5 BRA `(.L_x_116) ;  /* 0x0000003c00f4d947 */ /* 0x006fea0003800000 */
.L_x_225:
[----:B-1----:R-:W-:Y:S01]  /*5a00*/  @!P4 IADD3 R3, P0, PT, R32, 0x580, RZ ;  /* 0x000005802003c810 */ /* 0x002fe20007f1e0ff */
[----:B------:R-:W-:Y:S01]  /*5a10*/  VOTEU.ALL UP1, P4 ;  /* 0x0000000000ff7886 */ /* 0x000fe20002020000 */
[----:B------:R-:W-:Y:S01]  /*5a20*/  VOTEU.ALL UP2, P4 ;  /* 0x0000000000ff7886 */ /* 0x000fe20002040000 */
[----:B------:R-:W-:Y:S01]  /*5a30*/  UMOV UR14, 0x0 ;  /* 0x00000000000e7882 */ /* 0x000fe20000000000 */
[----:B------:R-:W-:Y:S01]  /*5a40*/  @!P4 R2UR UR9, R3 ;  /* 0x000000000309c2ca */ /* 0x000fe200000e0000 */
[----:B------:R-:W-:Y:S01]  /*5a50*/  @!P4 IMAD.X R0, RZ, RZ, R33, P0 ;  /* 0x000000ffff00c224 */ /* 0x000fe200000e0621 */
[----:B------:R-:W-:Y:S01]  /*5a60*/  @!UP1 UIADD3 UR17, UPT, UPT, UR7, 0x1a8, URZ ;  /* 0x000001a807119890 */ /* 0x000fe2000fffe0ff */
[----:B------:R-:W-:Y:S01]  /*5a70*/  ISETP.NE.AND P0, PT, R30, 0x2, PT ;  /* 0x000000021e00780c */ /* 0x000fe20003f05270 */
[----:B------:R-:W-:Y:S01]  /*5a80*/  @!UP1 UIADD3 UR18, UPT, UPT, UR26, 0x20, URZ ;  /* 0x000000201a129890 */ /* 0x000fe2000fffe0ff */
[----:B------:R-:W-:Y:S01]  /*5a90*/  LOP3.LUT R31, R31, 0x1, RZ, 0x3c, !PT ;  /* 0x000000011f1f7812 */ /* 0x000fe200078e3cff */
[----:B------:R-:W-:Y:S01]  /*5aa0*/  @!UP1 UIADD3 UR16, UPT, UPT, UR7, 0x1300, URZ ;  /* 0x0000130007109890 */ /* 0x000fe2000fffe0ff */
[----:B------:R-:W-:Y:S01]  /*5ab0*/  @!P4 R2UR UR8, R0 ;  /* 0x000000000008c2ca */ /* 0x000fe200000e0000 */
[----:B------:R-:W-:Y:S01]  /*5ac0*/  UMOV UR15, 0x10000000 ;  /* 0x10000000000f7882 */ /* 0x000fe20000000000 */
[----:B------:R-:W-:Y:S01]  /*5ad0*/  UMOV UR19, UR27 ;  /* 0x0000001b00137c82 */ /* 0x000fe20008000000 */
[----:B------:R-:W-:Y:S01]  /*5ae0*/  UMOV UR20, UR36 ;  /* 0x0000002400147c82 */ /* 0x000fe20008000000 */
[----:B------:R-:W-:Y:S01]  /*5af0*/  @!UP1 UIADD3 UR10, UPT, UPT, UR26, 0x60, URZ ;  /* 0x000000601a0a9890 */ /* 0x000fe2000fffe0ff */
[----:B------:R-:W-:Y:S01]  /*5b00*/  SEL R0, RZ, 0x1, P0 ;  /* 0x00000001ff007807 */ /* 0x000fe20000000000 */
[----:B------:R-:W-:Y:S01]  /*5b10*/  IMAD.U32 R10, RZ, RZ, UR9 ;  /* 0x00000009ff0a7e24 */ /* 0x000fe2000f8e00ff */
[----:B------:R-:W-:Y:S01]  /*5b20*/  UMOV UR11, UR27 ;  /* 0x0000001b000b7c82 */ /* 0x000fe20008000000 */
[----:B------:R-:W-:Y:S01]  /*5b30*/  UMOV UR12, UR36 ;  /* 0x00000024000c7c82 */ /* 0x000fe20008000000 */
[----:B------:R-:W-:Y:S01]  /*5b40*/  UMOV UR9, UR17 ;  /* 0x0000001100097c82 */ /* 0x000fe20008000000 */
[----:B------:R-:W-:Y:S01]  /*5b50*/  @P3 R2UR UR36, R28 ;  /* 0x000000001c2432ca */ /* 0x000fe200000e0000 */
[----:B------:R-:W-:Y:S01]  /*5b60*/  IMAD.IADD R20, R8, 0x1, R83 ;  /* 0x0000000108147824 */ /* 0x000fe200078e0253 */
[----:B------:R-:W-:Y:S01]  /*5b70*/  @!P4 R2UR UR22, R10 ;  /* 0x000000000a16c2ca */ /* 0x000fe200000e0000 */
[----:B------:R-:W-:Y:S01]  /*5b80*/  IMAD.U32 R11, RZ, RZ, UR8 ;  /* 0x00000008ff0b7e24 */ /* 0x000fe2000f8e00ff */
[----:B------:R-:W-:Y:S01]  /*5b90*/  @!UP1 UIADD3 UR8, UPT, UPT, UR7, 0x1b00, URZ ;  /* 0x00001b0007089890 */ /* 0x000fe2000fffe0ff */
[----:B------:R-:W-:Y:S01]  /*5ba0*/  LOP3.LUT R29, R29, R0, RZ, 0x3c, !PT ;  /* 0x000000001d1d7212 */ /* 0x000fe200078e3cff */
[----:B------:R-:W-:Y:S01]  /*5bb0*/  VOTEU.ALL UP1, P4 ;  /* 0x0000000000ff7886 */ /* 0x000fe20002020000 */
[----:B------:R-:W-:Y:S01]  /*5bc0*/  IMAD.IADD R21, R13, 0x1, R90 ;  /* 0x000000010d157824 */ /* 0x000fe200078e025a */
[----:B------:R-:W-:Y:S02]  /*5bd0*/  @!P4 R2UR UR23, R11 ;  /* 0x000000000b17c2ca */ /* 0x000fe400000e0000 */
[----:B------:R-:W-:Y:S11]  /*5be0*/  SEL R30, R30, RZ, P0 ;  /* 0x000000ff1e1e7207 */ /* 0x000ff60000000000 */
[----:B------:R2:W-:Y:S01]  /*5bf0*/  @!UP2 UTMALDG.3D [UR16], [UR22], desc[UR14] ;  /* 0x00000e101600a5b4 */ /* 0x0005e20008011000 */
[----:B------:R2:W-:Y:S01]  /*5c00*/  @!UP1 UTMALDG.3D [UR8], [UR22], desc[UR14] ;  /* 0x00000e08160095b4 */ /* 0x0005e20008011000 */
[----:B------:R2:W-:Y:S01]  /*5c10*/  @!P4 SYNCS.ARRIVE.TRANS64.RED.A0TR RZ, [UR7+0x1a8], R23 ;  /* 0x0001a817ffffc9a7 */ /* 0x0005e20008300407 */
[----:B------:R-:W-:Y:S01]  /*5c20*/  UPLOP3.LUT UP1, UPT, UPT, UPT, UPT, 0x80, 0x8 ;  /* 0x000000000008789c */ /* 0x000fe20003f2f070 */
[----:B------:R-:W-:Y:S01]  /*5c30*/  SYNCS.ARRIVE.TRANS64.RED.A1T0 RZ, [UR13], RZ ;  /* 0x000000ffffff79a7 */ /* 0x000fe2000810040d */
[----:B------:R-:W-:Y:S09]  /*5c40*/  @P3 BRA `(.L_x_117) ;  /* 0xfffffff400203947 */ /* 0x000ff2000383ffff */
[----:B------:R-:W-:-:S04]  /*5c50*/  SHF.L.U32 R3, R31, 0x1f, RZ ;  /* 0x0000001f1f037819 */ /* 0x000fc800000006ff */
[----:B------:R-:W1:Y:S02]  /*5c60*/  SYNCS.PHASECHK.TRANS64.TRYWAIT P0, [UR7+0x1b0], R3 ;  /* 0x0001b003ff0075a7 */ /* 0x000e640008001107 */
[----:B-1----:R-:W-:Y:S05]  /*5c70*/  @!P0 BRA `(.L_x_118) ;  /* 0x0000003c006c8947 */ /* 0x002fea0003800000 */
.L_x_227:
[----:B-1----:R-:W-:-:S07]  /*5c80*/  MOV R0, UR7 ;  /* 0x0000000700007c02 */ /* 0x002fce0008000f00 */
.L_x_119:
[----:B-1----:R-:W-:-:S04]  /*5c90*/  SHF.L.U32 R3, R31, 0x1f, RZ ;  /* 0x0000001f1f037819 */ /* 0x002fc800000006ff */
[----:B------:R1:W4:Y:S03]  /*5ca0*/  SYNCS.PHASECHK.TRANS64.TRYWAIT P0, [R0+URZ+0x1b8], R3 ;  /* 0x0001b803000075a7 */ /* 0x00032600080011ff */
[----:B----4-:R-:W-:Y:S05]  /*5cb0*/  @!P0 NANOSLEEP.SYNCS 0x989680 ;  /* 0x009896800000895d */ /* 0x010fea0003900000 */
[----:B------:R-:W4:Y:S02]  /*5cc0*/  @!P0 SYNCS.PHASECHK.TRANS64 P0, [R0+URZ+0x1b8], R3 ;  /* 0x0001b803000085a7 */ /* 0x000f2400080010ff */
[----:B--2-4-:R-:W-:Y:S05]  /*5cd0*/  @P0 EXIT ;  /* 0x000000000000094d */ /* 0x014fea0003800000 */
[----:B------:R-:W-:Y:S05]  /*5ce0*/  BRA `(.L_x_119) ;  /* 0xfffffffc00e87947 */ /* 0x000fea000383ffff */
.L_x_108:
[----:B------:R-:W-:-:S06]  /*5cf0*/  UISETP.GE.AND UP1, UPT, UR10, 0x4, UPT ;  /* 0x000000040a00788c */ /* 0x000fcc000bf26270 */
[----:B------:R-:W-:-:S13]  /*5d00*/  PLOP3.LUT P0, PT, PT, PT, UP1, 0x80, 0x8 ;  /* 0x000000000008781c */ /* 0x000fda0003f0f018 */
[----:B------:R-:W-:Y:S05]  /*5d10*/  @!P0 EXIT ;  /* 0x000000000000894d */ /* 0x000fea0003800000 */
[----:B------:R-:W-:Y:S01]  /*5d20*/  BAR.SYNC.DEFER_BLOCKING 0x6, 0xa0 ;  /* 0x0182800000007b1d */ /* 0x000fe20000010000 */
[C---:B------:R-:W-:Y:S01]  /*5d30*/  IMAD.SHL.U32 R96, R108.reuse, 0x20, RZ ;  /* 0x000000206c607824 */ /* 0x040fe200078e00ff */
[----:B------:R-:W-:Y:S01]  /*5d40*/  CS2R R104, SRZ ;  /* 0x0000000000687805 */ /* 0x000fe2000001ff00 */
[C---:B------:R-:W-:Y:S02]  /*5d50*/  IMAD.SHL.U32 R4, R97.reuse, 0x200000, RZ ;  /* 0x0020000061047824 */ /* 0x040fe400078e00ff */
[C---:B------:R-:W-:Y:S01]  /*5d60*/  IMAD.SHL.U32 R2, R108.reuse, 0x4, RZ ;  /* 0x000000046c027824 */ /* 0x040fe200078e00ff */
[----:B------:R-:W-:Y:S02]  /*5d70*/  UMOV UR49, 0x400 ;  /* 0x0000040000317882 */ /* 0x000fe40000000000 */
[----:B------:R-:W1:Y:S01]  /*5d80*/  LDC R93, c[0x0][0x370] ;  /* 0x0000dc00ff5d7b82 */ /* 0x000e620000000800 */
[----:B------:R-:W-:Y:S01]  /*5d90*/  ULEA UR49, UR37, UR49, 0x18 ;  /* 0x0000003125317291 */ /* 0x000fe2000f8ec0ff */
[----:B------:R-:W-:Y:S01]  /*5da0*/  IMAD.U32 R47, R108, 0x10000, RZ ;  /* 0x000100006c2f7824 */ /* 0x000fe200078e00ff */
[C---:B------:R-:W-:Y:S01]  /*5db0*/  LOP3.LUT R3, R96.reuse, 0x80, RZ, 0xc0, !PT ;  /* 0x0000008060037812 */ /* 0x040fe200078ec0ff */
[----:B------:R-:W-:Y:S01]  /*5dc0*/  IMAD.SHL.U32 R6, R97, 0x400, RZ ;  /* 0x0000040061067824 */ /* 0x000fe200078e00ff */
[----:B------:R-:W-:Y:S01]  /*5dd0*/  LOP3.LUT R95, R96, 0xb60, RZ, 0xc0, !PT ;  /* 0x00000b60605f7812 */ /* 0x000fe200078ec0ff */
[----:B------:R-:W-:Y:S01]  /*5de0*/  UIADD3 UR4, UPT, UPT, UR49, 0x2300, URZ ;  /* 0x0000230031047890 */ /* 0x000fe2000fffe0ff */
[----:B------:R-:W-:Y:S01]  /*5df0*/  LOP3.LUT R4, R4, 0x200000, RZ, 0xc0, !PT ;  /* 0x0020000004047812 */ /* 0x000fe200078ec0ff */
[----:B------:R-:W2:Y:S01]  /*5e00*/  LDC R42, c[0x0][0xb0c] ;  /* 0x0002c300ff2a7b82 */ /* 0x000ea20000000800 */
[----:B------:R-:W-:Y:S01]  /*5e10*/  LOP3.LUT R2, R3, 0x10, R2, 0xf8, !PT ;  /* 0x0000001003027812 */ /* 0x000fe200078ef802 */
[----:B------:R-:W-:Y:S01]  /*5e20*/  IMAD.MOV.U32 R44, RZ, RZ, RZ ;  /* 0x000000ffff2c7224 */ /* 0x000fe200078e00ff */
[----:B------:R-:W-:Y:S01]  /*5e30*/  LOP3.LUT R95, R95, 0x400, R6, 0xf8, !PT ;  /* 0x000004005f5f7812 */ /* 0x000fe200078ef806 */
[----:B------:R-:W-:Y:S01]  /*5e40*/  IMAD.MOV.U32 R106, RZ, RZ, RZ ;  /* 0x000000ffff6a7224 */ /* 0x000fe200078e00ff */
[----:B------:R-:W-:Y:S01]  /*5e50*/  LOP3.LUT R47, R4, 0x400000, R47, 0xf8, !PT ;  /* 0x00400000042f7812 */ /* 0x000fe200078ef82f */
[----:B------:R-:W-:Y:S01]  /*5e60*/  IMAD.MOV.U32 R111, RZ, RZ, RZ ;  /* 0x000000ffff6f7224 */ /* 0x000fe200078e00ff */
[----:B------:R-:W-:Y:S01]  /*5e70*/  LOP3.LUT P0, RZ, R96, 0x80, RZ, 0xc0, !PT ;  /* 0x0000008060ff7812 */ /* 0x000fe2000780c0ff */
[----:B------:R-:W3:Y:S01]  /*5e80*/  LDC R92, c[0x0][0xb20] ;  /* 0x0002c800ff5c7b82 */ /* 0x000ee20000000800 */
[----:B------:R-:W4:Y:S01]  /*5e90*/  LDS R0, [UR49+0x280] ;  /* 0x00028031ff007984 */ /* 0x000f220008000800 */
[----:B------:R-:W-:Y:S01]  /*5ea0*/  LOP3.LUT R95, R95, R2, RZ, 0xfc, !PT ;  /* 0x000000025f5f7212 */ /* 0x000fe200078efcff */
[----:B------:R-:W-:Y:S01]  /*5eb0*/  IMAD.MOV.U32 R99, RZ, RZ, RZ ;  /* 0x000000ffff637224 */ /* 0x000fe200078e00ff */
[----:B------:R-:W-:Y:S01]  /*5ec0*/  P2R R2, PR, RZ, 0x1 ;  /* 0x00000001ff027803 */ /* 0x000fe20000000000 */
[----:B------:R-:W-:Y:S01]  /*5ed0*/  IMAD.U32 R107, RZ, RZ, UR4 ;  /* 0x00000004ff6b7e24 */ /* 0x000fe2000f8e00ff */
[----:B------:R-:W-:Y:S01]  /*5ee0*/  LOP3.LUT R108, R108, 0x60, RZ, 0xc0, !PT ;  /* 0x000000606c6c7812 */ /* 0x000fe200078ec0ff */
[----:B------:R-:W1:Y:S01]  /*5ef0*/  LDCU.64 UR52, c[0x0][0x348] ;  /* 0x00006900ff3477ac */ /* 0x000e620008000a00 */
[----:B------:R-:W1:Y:S01]  /*5f00*/  LDC R41, c[0x0][0xb30] ;  /* 0x0002cc00ff297b82 */ /* 0x000e620000000800 */
[----:B------:R-:W1:Y:S01]  /*5f10*/  LDCU.64 UR38, c[0x0][0x888] ;  /* 0x00011100ff2677ac */ /* 0x000e620008000a00 */
[----:B------:R-:W1:Y:S06]  /*5f20*/  LDCU.64 UR44, c[0x0][0x890] ;  /* 0x00011200ff2c77ac */ /* 0x000e6c0008000a00 */
[----:B------:R-:W1:Y:S01]  /*5f30*/  LDC.64 R88, c[0x0][0xb10] ;  /* 0x0002c400ff587b82 */ /* 0x000e620000000a00 */
[----:B------:R-:W-:-:S07]  /*5f40*/  UIADD3 UR48, UPT, UPT, UR49, 0x300, URZ ;  /* 0x0000030031307890 */ /* 0x000fce000fffe0ff */
[----:B------:R-:W1:Y:S08]  /*5f50*/  LDC.64 R38, c[0x0][0xb18] ;  /* 0x0002c600ff267b82 */ /* 0x000e700000000a00 */
[----:B------:R-:W1:Y:S08]  /*5f60*/  LDC.64 R36, c[0x0][0xb28] ;  /* 0x0002ca00ff247b82 */ /* 0x000e700000000a00 */
[----:B------:R-:W1:Y:S01]  /*5f70*/  LDC.64 R86, c[0x0][0x8b0] ;  /* 0x00022c00ff567b82 */ /* 0x000e620000000a00 */
[----:B----4-:R-:W-:-:S07]  /*5f80*/  IMAD.IADD R47, R0, 0x1, R47 ;  /* 0x00000001002f7824 */ /* 0x010fce00078e022f */
[----:B------:R-:W4:Y:S08]  /*5f90*/  LDC.64 R84, c[0x0][0x8a8] ;  /* 0x00022a00ff547b82 */ /* 0x000f300000000a00 */
[----:B--23--:R-:W1:Y:S02]  /*5fa0*/  LDC R94, c[0x0][0x374] ;  /* 0x0000dd00ff5e7b82 */ /* 0x00ce640000000800 */
.L_x_145:
[----:B------:R-:W-:Y:S02]  /*5fb0*/  LEA R0, R111, UR49, 0x3 ;  /* 0x000000316f007c11 */ /* 0x000fe4000f8e18ff */
[----:B------:R-:W-:Y:S02]  /*5fc0*/  SHF.L.U32 R3, R105, 0x1f, RZ ;  /* 0x0000001f69037819 */ /* 0x000fe400000006ff */
[----:B------:R-:W-:Y:S02]  /*5fd0*/  LEA R16, R111, UR49, 0x4 ;  /* 0x000000316f107c11 */ /* 0x000fe4000f8e20ff */
[----:B------:R-:W2:Y:S02]  /*5fe0*/  SYNCS.PHASECHK.TRANS64.TRYWAIT P0, [R0+URZ+0x1d0], R3 ;  /* 0x0001d003000075a7 */ /* 0x000ea400080011ff */
[----:B-12---:R-:W-:Y:S05]  /*5ff0*/  @!P0 BRA `(.L_x_120) ;  /* 0x0000003800a48947 */ /* 0x006fea0003800000 */
.L_x_228:
[----:B------:R-:W3:Y:S01]  /*6000*/  LDC.64 R12, c[0x0][0xb10] ;  /* 0x0002c400ff0c7b82 */ /* 0x000ee20000000a00 */
[----:B------:R-:W4:Y:S01]  /*6010*/  LDS.128 R16, [R16+0x260] ;  /* 0x0002600010107984 */ /* 0x000f220000000c00 */
[----:B-1----:R-:W-:Y:S01]  /*6020*/  ISETP.NE.AND P1, PT, R41, 0x1, PT ;  /* 0x000000012900780c */ /* 0x002fe20003f25270 */
[----:B--2---:R-:W-:Y:S01]  /*6030*/  VIADD R0, R0, 0x1e0 ;  /* 0x000001e000007836 */ /* 0x004fe20000000000 */
[----:B------:R-:W-:Y:S04]  /*6040*/  ISETP.GE.AND P0, PT, R40, 0x1, PT ;  /* 0x000000012800780c */ /* 0x000fe80003f06270 */
[----:B------:R-:W1:Y:S01]  /*6050*/  LDC.64 R10, c[0x0][0xb18] ;  /* 0x0002c600ff0a7b82 */ /* 0x000e620000000a00 */
[----:B------:R-:W-:Y:S01]  /*6060*/  PRMT R0, RZ, 0x654, R0 ;  /* 0x00000654ff007816 */ /* 0x000fe20000000000 */
[----:B------:R-:W-:Y:S01]  /*6070*/  @!PT LDS RZ, [RZ] ;  /* 0x00000000fffff984 */ /* 0x000fe20000000800 */
[----:B------:R-:W-:Y:S01]  /*6080*/  @!PT LDS RZ, [RZ] ;  /* 0x00000000fffff984 */ /* 0x000fe20000000800 */
[----:B------:R-:W-:Y:S01]  /*6090*/  @!PT LDS RZ, [RZ] ;  /* 0x00000000fffff984 */ /* 0x000fe20000000800 */
[----:B------:R-:W-:Y:S01]  /*60a0*/  @!PT LDS RZ, [RZ] ;  /* 0x00000000fffff984 */ /* 0x000fe20000000800 */
[----:B------:R2:W-:Y:S06]  /*60b0*/  MEMBAR.ALL.CTA ;  /* 0x0000000000007992 */ /* 0x0005ec0000008000 */
[----:B--2---:R-:W2:Y:S01]  /*60c0*/  FENCE.VIEW.ASYNC.S ;  /* 0x00000000000073c6 */ /* 0x004ea20000000000 */
[----:B------:R-:W1:Y:S08]  /*60d0*/  @!P1 LDC R14, c[0x0][0xb20] ;  /* 0x0002c800ff0e9b82 */ /* 0x000e700000000800 */
[----:B------:R-:W1:Y:S01]  /*60e0*/  @!P1 LDC R9, c[0x0][0xb0c] ;  /* 0x0002c300ff099b82 */ /* 0x000e620000000800 */
[----:B--2---:R2:W-:Y:S01]  /*60f0*/  SYNCS.ARRIVE.TRANS64.RED.A1T0 RZ, [R0+URZ], RZ ;  /* 0x000000ff00ff79a7 */ /* 0x0045e200081004ff */
[----:B----4-:R-:W-:Y:S04]  /*6100*/  LOP3.LUT P4, RZ, R18, 0x1, RZ, 0xc0, !PT ;  /* 0x0000000112ff7812 */ /* 0x010fe8000788c0ff */
[----:B------:R-:W-:Y:S09]  /*6110*/  P2R R109, PR, RZ, 0x10 ;  /* 0x00000010ff6d7803 */ /* 0x000ff20000000000 */
[----:B------:R-:W-:Y:S02]  /*6120*/  @P4 MOV R45, R16 ;  /* 0x00000010002d4202 */ /* 0x000fe40000000f00 */
[----:B------:R-:W-:Y:S01]  /*6130*/  @P4 LOP3.LUT R43, R17, 0xffff, RZ, 0xc0, !PT ;  /* 0x0000ffff112b4812 */ /* 0x000fe200078ec0ff */
[----:B--23--:R-:W-:Y:S06]  /*6140*/  @!P0 BRA `(.L_x_121) ;  /* 0x0000000000a48947 */ /* 0x00cfec0003800000 */
[----:B------:R-:W-:Y:S01]  /*6150*/  IMAD.HI.U32 R23, R94, R39, RZ ;  /* 0x000000275e177227 */ /* 0x000fe200078e00ff */
[----:B------:R-:W-:Y:S02]  /*6160*/  ISETP.NE.AND P0, PT, R38, 0x1, PT ;  /* 0x000000012600780c */ /* 0x000fe40003f05270 */
[----:B------:R-:W-:Y:S01]  /*6170*/  ISETP.NE.AND P2, PT, R40, 0x1, PT ;  /* 0x000000012800780c */ /* 0x000fe20003f45270 */
[----:B------:R-:W-:Y:S01]  /*6180*/  IMAD.HI.U32 R22, R93, R88, RZ ;  /* 0x000000585d167227 */ /* 0x000fe200078e00ff */
[----:B------:R-:W-:Y:S02]  /*6190*/  SHF.R.U32.HI R23, RZ, R92, R23 ;  /* 0x0000005cff177219 */ /* 0x000fe40000011617 */
[----:B------:R-:W-:Y:S01]  /*61a0*/  ISETP.NE.AND P3, PT, R42, 0x1, PT ;  /* 0x000000012a00780c */ /* 0x000fe20003f65270 */
[----:B------:R-:W-:Y:S01]  /*61b0*/  IMAD.HI.U32 R26, R45, R88, RZ ;  /* 0x000000582d1a7227 */ /* 0x000fe200078e00ff */
[----:B------:R-:W-:Y:S02]  /*61c0*/  SHF.R.U32.HI R22, RZ, R89, R22 ;  /* 0x00000059ff167219 */ /* 0x000fe40000011616 */
[----:B------:R-:W-:Y:S01]  /*61d0*/  SEL R3, R94, R23, !P0 ;  /* 0x000000175e037207 */ /* 0x000fe20004000000 */
[----:B------:R-:W-:Y:S01]  /*61e0*/  IMAD.HI.U32 R23, R43, R39, RZ ;  /* 0x000000272b177227 */ /* 0x000fe200078e00ff */
[----:B------:R-:W-:Y:S02]  /*61f0*/  SEL R7, R93, R22, !P3 ;  /* 0x000000165d077207 */ /* 0x000fe40005800000 */
[----:B------:R-:W-:Y:S01]  /*6200*/  SHF.R.U32.HI R26, RZ, R89, R26 ;  /* 0x00000059ff1a7219 */ /* 0x000fe2000001161a */
[-C--:B------:R-:W-:Y:S04]  /*6210*/  IMAD.HI.U32 R22, R3, R36.reuse, RZ ;  /* 0x0000002403167227 */ /* 0x080fe800078e00ff */
[----:B------:R-:W-:Y:S01]  /*6220*/  IMAD.HI.U32 R24, R7, R36, RZ ;  /* 0x0000002407187227 */ /* 0x000fe200078e00ff */
[-C--:B------:R-:W-:Y:S02]  /*6230*/  @P2 SHF.R.U32.HI R3, RZ, R37.reuse, R22 ;  /* 0x00000025ff032219 */ /* 0x080fe40000011616 */
[----:B------:R-:W-:Y:S02]  /*6240*/  SHF.R.U32.HI R22, RZ, R92, R23 ;  /* 0x0000005cff167219 */ /* 0x000fe40000011617 */
[----:B------:R-:W-:Y:S01]  /*6250*/  @P2 SHF.R.U32.HI R7, RZ, R37, R24 ;  /* 0x00000025ff072219 */ /* 0x000fe20000011618 */
[C---:B------:R-:W-:Y:S01]  /*6260*/  IMAD R2, R40.reuse, R3, RZ ;  /* 0x0000000328027224 */ /* 0x040fe200078e02ff */
[----:B------:R-:W-:Y:S02]  /*6270*/  SEL R5, R43, R22, !P0 ;  /* 0x000000162b057207 */ /* 0x000fe40004000000 */
[----:B------:R-:W-:Y:S01]  /*6280*/  SEL R3, R45, R26, !P3 ;  /* 0x0000001a2d037207 */ /* 0x000fe20005800000 */
[----:B------:R-:W-:Y:S01]  /*6290*/  IMAD R4, R40, R7, RZ ;  /* 0x0000000728047224 */ /* 0x000fe200078e02ff */
[C---:B------:R-:W-:Y:S01]  /*62a0*/  ISETP.GE.AND P0, PT, R5.reuse, R2, PT ;  /* 0x000000020500720c */ /* 0x040fe20003f06270 */
[----:B------:R-:W-:Y:S03]  /*62b0*/  IMAD.HI.U32 R6, R5, R36, RZ ;  /* 0x0000002405067227 */ /* 0x000fe600078e00ff */
[----:B------:R-:W-:Y:S01]  /*62c0*/  ISETP.GE.OR P0, PT, R3, R4, P0 ;  /* 0x000000040300720c */ /* 0x000fe20000706670 */
[----:B------:R-:W-:Y:S01]  /*62d0*/  IMAD.MOV R4, RZ, RZ, -R3 ;  /* 0x000000ffff047224 */ /* 0x000fe200078e0a03 */
[-C--:B------:R-:W-:Y:S03]  /*62e0*/  SHF.R.U32.HI R6, RZ, R37.reuse, R6 ;  /* 0x00000025ff067219 */ /* 0x080fe60000011606 */
[----:B------:R-:W-:Y:S01]  /*62f0*/  IMAD R45, R42, R4, R45 ;  /* 0x000000042a2d7224 */ /* 0x000fe200078e022d */
[----:B------:R-:W-:Y:S05]  /*6300*/  SEL R15, R5, R6, !P2 ;  /* 0x00000006050f7207 */ /* 0x000fea0005000000 */
[----:B------:R-:W-:Y:S02]  /*6310*/  IMAD.MOV R6, RZ, RZ, -R15 ;  /* 0x000000ffff067224 */ /* 0x000fe400078e0a0f */
[C---:B------:R-:W-:Y:S04]  /*6320*/  @!P0 IMAD.HI.U32 R2, R3.reuse, R36, RZ ;  /* 0x0000002403028227 */ /* 0x040fe800078e00ff */
[----:B------:R-:W-:Y:S01]  /*6330*/  IMAD R6, R40, R6, R5 ;  /* 0x0000000628067224 */ /* 0x000fe200078e0205 */
[----:B------:R-:W-:Y:S04]  /*6340*/  @!P0 SHF.R.U32.HI R2, RZ, R37, R2 ;  /* 0x00000025ff028219 */ /* 0x000fe80000011602 */
[----:B------:R-:W-:Y:S02]  /*6350*/  @!P0 SEL R0, R3, R2, !P2 ;  /* 0x0000000203008207 */ /* 0x000fe40005000000 */
[----:B------:R-:W-:Y:S02]  /*6360*/  IADD3 R2, PT, PT, -R5, RZ, RZ ;  /* 0x000000ff05027210 */ /* 0x000fe40007ffe1ff */
[----:B------:R-:W-:Y:S01]  /*6370*/  @!P0 IADD3 R8, PT, PT, R15, -R0, RZ ;  /* 0x800000000f088210 */ /* 0x000fe20007ffe0ff */
[----:B------:R-:W-:Y:S02]  /*6380*/  @!P0 IMAD R0, R7, R6, R0 ;  /* 0x0000000607008224 */ /* 0x000fe400078e0200 */
[----:B------:R-:W-:Y:S02]  /*6390*/  IMAD R43, R38, R2, R43 ;  /* 0x00000002262b7224 */ /* 0x000fe400078e022b */
[----:B------:R-:W-:Y:S02]  /*63a0*/  @!P0 IMAD R5, R8, R40, R3 ;  /* 0x0000002808058224 */ /* 0x000fe400078e0203 */
[----:B------:R-:W-:Y:S04]  /*63b0*/  @!P0 IMAD.MOV.U32 R3, RZ, RZ, R0 ;  /* 0x000000ffff038224 */ /* 0x000fe800078e0000 */
[----:B------:R-:W-:Y:S02]  /*63c0*/  IMAD R45, R3, R42, R45 ;  /* 0x0000002a032d7224 */ /* 0x000fe400078e022d */
[----:B------:R-:W-:Y:S07]  /*63d0*/  IMAD R43, R5, R38, R43 ;  /* 0x00000026052b7224 */ /* 0x000fee00078e022b */
.L_x_121:
[----:B-1----:R-:W-:Y:S01]  /*63e0*/  @!P1 ISETP.NE.AND P0, PT, R10, 0x1, PT ;  /* 0x000000010a00980c */ /* 0x002fe20003f05270 */
[----:B------:R-:W-:Y:S01]  /*63f0*/  @!P1 IMAD.HI.U32 R0, R45, R12, RZ ;  /* 0x0000000c2d009227 */ /* 0x000fe200078e00ff */
[----:B------:R-:W-:Y:S01]  /*6400*/  @!P1 ISETP.NE.AND P2, PT, R9, 0x1, PT ;  /* 0x000000010900980c */ /* 0x000fe20003f45270 */
[----:B------:R-:W-:Y:S01]  /*6410*/  ULOP3.LUT UP0, URZ, UR48, 0x90, URZ, 0xc0, !UPT ;  /* 0x0000009030ff7892 */ /* 0x000fe2000f80c0ff */
[----:B------:R-:W-:Y:S01]  /*6420*/  R2UR UR42, R21 ;  /* 0x00000000152a72ca */ /* 0x000fe200000e0000 */
[----:B------:R-:W-:Y:S01]  /*6430*/  @!P1 IMAD.HI.U32 R3, R43, R11, RZ ;  /* 0x0000000b2b039227 */ /* 0x000fe200078e00ff */
[----:B------:R-:W-:Y:S02]  /*6440*/  @!P1 SHF.R.U32.HI R0, RZ, R13, R0 ;  /* 0x0000000dff009219 */ /* 0x000fe40000011600 */
[----:B------:R-:W-:Y:S01]  /*6450*/  R2UR UR41, R20 ;  /* 0x00000000142972ca */ /* 0x000fe200000e0000 */
[----:B------:R-:W-:Y:S01]  /*6460*/  VIADD R111, R111, 0x1 ;  /* 0x000000016f6f7836 */ /* 0x000fe20000000000 */
[----:B------:R-:W-:Y:S02]  /*6470*/  @!P1 SHF.R.U32.HI R2, RZ, R14, R3 ;  /* 0x0000000eff029219 */ /* 0x000fe40000011603 */
[----:B------:R-:W-:Y:S02]  /*6480*/  @!P1 SEL R3, R45, R0, !P2 ;  /* 0x000000002d039207 */ /* 0x000fe40005000000 */
[----:B------:R-:W-:Y:S02]  /*6490*/  @!P1 SEL R2, R43, R2, !P0 ;  /* 0x000000022b029207 */ /* 0x000fe40004000000 */
[----:B------:R-:W-:Y:S01]  /*64a0*/  @P4 SHF.R.U32.HI R98, RZ, 0x10, R17 ;  /* 0x00000010ff624819 */ /* 0x000fe20000011611 */
[----:B------:R-:W-:Y:S02]  /*64b0*/  USHF.L.U32 UR42, UR42, 0x6, URZ ;  /* 0x000000062a2a7899 */ /* 0x000fe400080006ff */
[----:B------:R-:W-:Y:S02]  /*64c0*/  @!P1 IMAD.IADD R0, R2, 0x1, -R3 ;  /* 0x0000000102009824 */ /* 0x000fe400078e0a03 */
[----:B------:R-:W-:Y:S01]  /*64d0*/  @!P1 IMAD.IADD R2, R3, 0x1, -R2 ;  /* 0x0000000103029824 */ /* 0x000fe200078e0a02 */
[----:B------:R-:W-:Y:S01]  /*64e0*/  USHF.L.U32 UR41, UR41, 0x7, URZ ;  /* 0x0000000729297899 */ /* 0x000fe200080006ff */
[----:B------:R-:W-:Y:S02]  /*64f0*/  @!P1 IMAD R45, R0, R9, R45 ;  /* 0x00000009002d9224 */ /* 0x000fe400078e022d */
[----:B------:R-:W-:Y:S01]  /*6500*/  @!P1 IMAD R43, R2, R10, R43 ;  /* 0x0000000a022b9224 */ /* 0x000fe200078e022b */
[----:B------:R-:W-:Y:S08]  /*6510*/  BRA.U !UP0, `(.L_x_122) ;  /* 0x0000000108407547 */ /* 0x000ff0000b800000 */
[----:B------:R-:W1:Y:S01]  /*6520*/  LDCU.64 UR8, c[0x4][0x80] ;  /* 0x01001000ff0877ac */ /* 0x000e620008000a00 */
[----:B------:R-:W-:Y:S01]  /*6530*/  MOV R3, 0x0 ;  /* 0x0000000000037802 */ /* 0x000fe20000000f00 */
[----:B------:R-:W-:Y:S02]  /*6540*/  HFMA2 R12, -RZ, RZ, 0, 5.9604644775390625e-08 ;  /* 0x00000001ff0c7431 */ /* 0x000fe400000001ff */
[----:B------:R-:W-:Y:S02]  /*6550*/  IMAD.MOV.U32 R8, RZ, RZ, 0x70 ;  /* 0x00000070ff087424 */ /* 0x000fe400078e00ff */
[----:B------:R-:W-:Y:S01]  /*6560*/  IMAD.MOV.U32 R13, RZ, RZ, RZ ;  /* 0x000000ffff0d7224 */ /* 0x000fe200078e00ff */
[----:B------:R-:W2:Y:S01]  /*6570*/  LDCU.64 UR6, c[0x4][0x88] ;  /* 0x01001100ff0677ac */ /* 0x000ea20008000a00 */
[----:B------:R-:W3:Y:S01]  /*6580*/  LDC.64 R2, c[0x4][R3] ;  /* 0x0100000003027b82 */ /* 0x000ee20000000a00 */
[----:B------:R-:W4:Y:S01]  /*6590*/  LDCU.64 UR4, c[0x4][0x8] ;  /* 0x01000100ff0477ac */ /* 0x000f220008000a00 */
[----:B-1----:R-:W-:Y:S01]  /*65a0*/  MOV R5, UR9 ;  /* 0x0000000900057c02 */ /* 0x002fe20008000f00 */
[----:B------:R-:W-:Y:S01]  /*65b0*/  IMAD.U32 R4, RZ, RZ, UR8 ;  /* 0x00000008ff047e24 */ /* 0x000fe2000f8e00ff */
[----:B--2---:R-:W-:Y:S01]  /*65c0*/  MOV R7, UR7 ;  /* 0x0000000700077c02 */ /* 0x004fe20008000f00 */
[----:B------:R-:W-:Y:S01]  /*65d0*/  IMAD.U32 R6, RZ, RZ, UR6 ;  /* 0x00000006ff067e24 */ /* 0x000fe2000f8e00ff */
[----:B----4-:R-:W-:Y:S01]  /*65e0*/  MOV R11, UR5 ;  /* 0x00000005000b7c02 */ /* 0x010fe20008000f00 */
[----:B------:R-:W-:Y:S02]  /*65f0*/  IMAD.U32 R10, RZ, RZ, UR4 ;  /* 0x00000004ff0a7e24 */ /* 0x000fe4000f8e00ff */
[----:B------:R-:W-:Y:S07]  /*6600*/  LEPC R20, `(.L_x_122) ;  /* 0x000000001014794e */ /* 0x000fee0000000000 */
[----:B---3-5:R-:W-:Y:S05]  /*6610*/  CALL.ABS.NOINC R2 ;  /* 0x0000000002007343 */ /* 0x028fea0003c00000 */
.L_x_122:
[----:B------:R-:W-:Y:S01]  /*6620*/  LOP3.LUT P0, RZ, R107, 0x90, RZ, 0xc0, !PT ;  /* 0x000000906bff7812 */ /* 0x000fe2000780c0ff */
[----:B------:R-:W-:Y:S11]  /*6630*/  BSSY.RECONVERGENT B6, `(.L_x_123) ;  /* 0x0000013000067945 */ /* 0x000ff60003800200 */
[----:B------:R-:W-:Y:S01]  /*6640*/  @!UPT UIADD3 URZ, UPT, UPT, URZ, URZ, URZ ;  /* 0x000000fffffff290 */ /* 0x000fe2000fffe0ff */
[----:B------:R-:W-:Y:S05]  /*6650*/  @!P0 BRA `(.L_x_124) ;  /* 0x0000000000408947 */ /* 0x000fea0003800000 */
        /* <DEDUP_REMOVED lines=16> */
.L_x_124:
[----:B------:R-:W-:Y:S05]  /*6760*/  BSYNC.RECONVERGENT B6 ;  /* 0x0000000000067941 */ /* 0x000fea0003800200 */
.L_x_123:
[----:B------:R-:W-:Y:S01]  /*6770*/  ISETP.NE.U32.AND P4, PT, R86, RZ, PT ;  /* 0x000000ff5600720c */ /* 0x000fe20003f85070 */
[----:B------:R-:W-:Y:S01]  /*6780*/  UISETP.NE.AND UP2, UPT, UR50, URZ, UPT ;  /* 0x000000ff3200728c */ /* 0x000fe2000bf45270 */
[----:B------:R-:W-:Y:S01]  /*6790*/  ISETP.NE.U32.AND P3, PT, RZ, UR38, PT ;  /* 0x00000026ff007c0c */ /* 0x000fe2000bf65070 */
[----:B------:R-:W-:Y:S01]  /*67a0*/  UISETP.NE.U32.AND UP1, UPT, UR44, URZ, UPT ;  /* 0x000000ff2c00728c */ /* 0x000fe2000bf25070 */
[----:B------:R-:W-:Y:S01]  /*67b0*/  ISETP.NE.AND.EX P4, PT, R87, RZ, PT, P4 ;  /* 0x000000ff5700720c */ /* 0x000fe20003f85340 */
[----:B------:R-:W-:Y:S01]  /*67c0*/  UPLOP3.LUT UP0, UPT, UPT, UPT, UPT, 0x40, 0x4 ;  /* 0x000000000004789c */ /* 0x000fe20003f0e870 */
[----:B------:R-:W-:Y:S01]  /*67d0*/  ISETP.NE.AND.EX P3, PT, RZ, UR39, PT, P3 ;  /* 0x00000027ff007c0c */ /* 0x000fe2000bf65330 */
[----:B------:R-:W-:Y:S01]  /*67e0*/  UISETP.NE.AND.EX UP1, UPT, UR45, URZ, UPT, UP1 ;  /* 0x000000ff2d00728c */ /* 0x000fe2000bf25310 */
[----:B------:R-:W-:Y:S04]  /*67f0*/  PLOP3.LUT P1, PT, PT, PT, UP2, 0x80, 0x8 ;  /* 0x000000000008781c */ /* 0x000fe80003f2f028 */
[----:B------:R-:W-:Y:S06]  /*6800*/  @UP2 UPLOP3.LUT UP0, UPT, UPT, UPT, UP1, 0x80, 0x8 ;  /* 0x000000000008289c */ /* 0x000fec0003f0f010 */
[----:B------:R-:W-:Y:S01]  /*6810*/  PLOP3.LUT P0, PT, PT, PT, UP0, 0x80, 0x8 ;  /* 0x000000000008781c */ /* 0x000fe20003f0f008 */
[----:B------:R-:W-:Y:S01]  /*6820*/  @!UPT UIADD3 URZ, UPT, UPT, URZ, URZ, URZ ;  /* 0x000000fffffff290 */ /* 0x000fe2000fffe0ff */
[----:B------:R-:W-:Y:S11]  /*6830*/  BRA.U !UP1, `(.L_x_125) ;  /* 0x0000000109387547 */ /* 0x000ff6000b800000 */
[----:B------:R-:W-:Y:S01]  /*6840*/  UISETP.NE.U32.AND UP0, UPT, UR38, URZ, UPT ;  /* 0x000000ff2600728c */ /* 0x000fe2000bf05070 */
[----:B------:R-:W-:Y:S02]  /*6850*/  HFMA2 R0, -RZ, RZ, 0, 5.9604644775390625e-08 ;  /* 0x00000001ff007431 */ /* 0x000fe400000001ff */
[----:B------:R-:W-:Y:S01]  /*6860*/  IMAD.MOV.U32 R91, RZ, RZ, 0x1 ;  /* 0x00000001ff5b7424 */ /* 0x000fe200078e00ff */
[----:B------:R-:W-:Y:S06]  /*6870*/  UISETP.NE.AND.EX UP0, UPT, UR39, URZ, UPT, UP0 ;  /* 0x000000ff2700728c */ /* 0x000fec000bf05300 */
[----:B------:R-:W-:Y:S05]  /*6880*/  PLOP3.LUT P2, PT, PT, PT, UP0, 0x80, 0x8 ;  /* 0x000000000008781c */ /* 0x000fea0003f4f008 */
[----:B------:R-:W1:Y:S01]  /*6890*/  @UP0 LDCU.64 UR6, c[0x0][0x888] ;  /* 0x00011100ff0607ac */ /* 0x000e620008000a00 */
[----:B------:R-:W-:Y:S07]  /*68a0*/  @UP0 UIMAD UR4, UR36, UR44, URZ ;  /* 0x0000002c240402a4 */ /* 0x000fee000f8e02ff */
[----:B------:R-:W-:Y:S01]  /*68b0*/  @!P2 PRMT R91, R0, 0x7610, R91 ;  /* 0x00007610005ba816 */ /* 0x000fe2000000005b */
[----:B-1----:R-:W-:Y:S03]  /*68c0*/  @UP0 UIMAD.WIDE UR6, UR4, 0x4, UR6 ;  /* 0x00000004040608a5 */ /* 0x002fe6000f8e0206 */
[----:B------:R-:W1:Y:S03]  /*68d0*/  @!UP0 LDCU UR4, c[0x0][0x880] ;  /* 0x00011000ff0487ac */ /* 0x000e660008000800 */
[----:B------:R-:W-:Y:S01]  /*68e0*/  IMAD.U32 R2, RZ, RZ, UR6 ;  /* 0x00000006ff027e24 */ /* 0x000fe2000f8e00ff */
[----:B------:R-:W-:Y:S05]  /*68f0*/  MOV R3, UR7 ;  /* 0x0000000700037c02 */ /* 0x000fea0008000f00 */
[----:B-----5:R2:W5:Y:S02]  /*6900*/  @P2 LDG.E R50, desc[UR46][R2.64] ;  /* 0x0000002e02322981 */ /* 0x020564000c1e1900 */
[----:B-12---:R-:W-:Y:S02]  /*6910*/  @!P2 IMAD.U32 R50, RZ, RZ, UR4 ;  /* 0x00000004ff32ae24 */ /* 0x006fe4000f8e00ff */
.L_x_125:
[----:B------:R-:W-:Y:S05]  /*6920*/  @!P4 BRA `(.L_x_126) ;  /* 0x000000000020c947 */ /* 0x000fea0003800000 */
[----:B------:R-:W-:Y:S04]  /*6930*/  ISETP.NE.U32.AND P2, PT, R84, RZ, PT ;  /* 0x000000ff5400720c */ /* 0x000fe80003f45070 */
[----:B------:R-:W-:Y:S11]  /*6940*/  ISETP.NE.AND.EX P2, PT, R85, RZ, PT, P2 ;  /* 0x000000ff5500720c */ /* 0x000ff60003f45320 */
[----:B------:R-:W-:Y:S02]  /*6950*/  @!UPT UIADD3 URZ, UPT, UPT, URZ, URZ, URZ ;  /* 0x000000fffffff290 */ /* 0x000fe4000fffe0ff */
[----:B------:R-:W1:Y:S01]  /*6960*/  @P2 LDC.64 R2, c[0x0][0x8a8] ;  /* 0x00022a00ff022b82 */ /* 0x000e620000000a00 */
[----:B------:R-:W-:Y:S04]  /*6970*/  @P2 IMAD R0, R86, UR36, RZ ;  /* 0x0000002456002c24 */ /* 0x000fe8000f8e02ff */
[----:B-1----:R-:W-:Y:S05]  /*6980*/  @P2 IMAD.WIDE R2, R0, 0x4, R2 ;  /* 0x0000000400022825 */ /* 0x002fea00078e0202 */
[----:B-----5:R1:W5:Y:S02]  /*6990*/  @P2 LDG.E R46, desc[UR46][R2.64] ;  /* 0x0000002e022e2981 */ /* 0x020364000c1e1900 */
[----:B-1----:R-:W2:Y:S02]  /*69a0*/  @!P2 LDC R46, c[0x0][0x8a0] ;  /* 0x00022800ff2eab82 */ /* 0x002ea40000000800 */
.L_x_126:
[----:B-----5:R-:W-:Y:S01]  /*69b0*/  ISETP.NE.AND P2, PT, R50, RZ, PT ;  /* 0x000000ff3200720c */ /* 0x020fe20003f45270 */
[----:B------:R-:W-:Y:S01]  /*69c0*/  BSSY B1, `(.L_x_127) ;  /* 0x0000040000017945 */ /* 0x000fe20003800000 */
[----:B------:R-:W-:Y:S01]  /*69d0*/  SEL R7, RZ, 0xffffffff, P3 ;  /* 0xffffffffff077807 */ /* 0x000fe20001800000 */
[----:B------:R-:W-:Y:S01]  /*69e0*/  IMAD.MOV.U32 R55, RZ, RZ, 0x1 ;  /* 0x00000001ff377424 */ /* 0x000fe200078e00ff */
[----:B------:R-:W-:Y:S01]  /*69f0*/  LOP3.LUT P3, RZ, R91, 0xff, RZ, 0xc0, !PT ;  /* 0x000000ff5bff7812 */ /* 0x000fe2000786c0ff */
[----:B------:R-:W-:Y:S01]  /*6a00*/  IMAD R48, R44, 0x40, R47 ;  /* 0x000000402c307824 */ /* 0x000fe200078e022f */
[----:B------:R-:W-:Y:S02]  /*6a10*/  @P1 SEL R0, RZ, 0xffffffff, P2 ;  /* 0xffffffffff001807 */ /* 0x000fe40001000000 */
[----:B------:R-:W-:Y:S02]  /*6a20*/  CS2R R62, SRZ ;  /* 0x00000000003e7805 */ /* 0x000fe4000001ff00 */
[----:B------:R-:W-:Y:S02]  /*6a30*/  LEA R3, R104, UR49, 0x3 ;  /* 0x0000003168037c11 */ /* 0x000fe4000f8e18ff */
[----:B------:R-:W-:Y:S02]  /*6a40*/  CS2R R60, SRZ ;  /* 0x00000000003c7805 */ /* 0x000fe4000001ff00 */
[----:B------:R-:W-:Y:S02]  /*6a50*/  @P0 SEL R0, R7, R0, !P3 ;  /* 0x0000000007000207 */ /* 0x000fe40005800000 */
[----:B------:R-:W-:Y:S02]  /*6a60*/  CS2R R58, SRZ ;  /* 0x00000000003a7805 */ /* 0x000fe4000001ff00 */
[----:B------:R-:W-:Y:S02]  /*6a70*/  LEA R110, R44, UR49, 0x3 ;  /* 0x000000312c6e7c11 */ /* 0x000fe4000f8e18ff */
[----:B------:R-:W-:Y:S02]  /*6a80*/  CS2R R56, SRZ ;  /* 0x0000000000387805 */ /* 0x000fe4000001ff00 */
[----:B------:R-:W-:Y:S02]  /*6a90*/  @P1 LOP3.LUT R0, R0, 0x1, RZ, 0xc0, !PT ;  /* 0x0000000100001812 */ /* 0x000fe400078ec0ff */
[----:B------:R-:W-:Y:S02]  /*6aa0*/  SHF.L.U32 R5, R106, 0x1f, RZ ;  /* 0x0000001f6a057819 */ /* 0x000fe400000006ff */
[----:B------:R-:W-:Y:S02]  /*6ab0*/  ISETP.NE.U32.OR P5, PT, R0, 0x1, !P1 ;  /* 0x000000010000780c */ /* 0x000fe40004fa5470 */
[----:B------:R-:W-:Y:S02]  /*6ac0*/  SEL R0, RZ, 0xffffffff, P2 ;  /* 0xffffffffff007807 */ /* 0x000fe40001000000 */
[----:B------:R-:W-:Y:S02]  /*6ad0*/  PLOP3.LUT P2, PT, PT, PT, UP1, 0x80, 0x8 ;  /* 0x000000000008781c */ /* 0x000fe40003f4f018 */
[----:B------:R-:W-:Y:S07]  /*6ae0*/  P2R R64, PR, RZ, 0x20 ;  /* 0x00000020ff407803 */ /* 0x000fee0000000000 */
[----:B------:R-:W-:Y:S04]  /*6af0*/  @P5 SHF.L.U32 R2, R99, 0x1f, RZ ;  /* 0x0000001f63025819 */ /* 0x000fe800000006ff */
[----:B------:R-:W1:Y:S01]  /*6b00*/  @P5 SYNCS.PHASECHK.TRANS64.TRYWAIT P1, [R3+URZ+0x1a0], R2 ;  /* 0x0001a002030055a7 */ /* 0x000e6200080211ff */
[----:B------:R-:W-:Y:S04]  /*6b10*/  @P2 SEL R0, R7, R0, !P3 ;  /* 0x0000000007002207 */ /* 0x000fe80005800000 */
[----:B------:R-:W-:Y:S04]  /*6b20*/  LOP3.LUT R0, R0, 0x1, RZ, 0xc0, !PT ;  /* 0x0000000100007812 */ /* 0x000fe800078ec0ff */
[----:B------:R-:W-:Y:S04]  /*6b30*/  ISETP.NE.U32.AND P4, PT, R0, 0x1, PT ;  /* 0x000000010000780c */ /* 0x000fe80003f85070 */
[----:B------:R-:W-:Y:S01]  /*6b40*/  P2R R72, PR, RZ, 0x10 ;  /* 0x00000010ff487803 */ /* 0x000fe20000000000 */
[----:B------:R3:W4:Y:S01]  /*6b50*/  SYNCS.PHASECHK.TRANS64.TRYWAIT P0, [R110+URZ+0x1f0], R5 ;  /* 0x0001f0056e0075a7 */ /* 0x00072200080011ff */
[----:B-1----:R-:W-:Y:S01]  /*6b60*/  @P5 SEL R55, RZ, 0x1, !P1 ;  /* 0x00000001ff375807 */ /* 0x002fe20004800000 */
[----:B---3--:R-:W-:Y:S06]  /*6b70*/  @!P5 BRA `(.L_x_128) ;  /* 0x000000000090d947 */ /* 0x008fec0003800000 */
[----:B------:R-:W-:Y:S01]  /*6b80*/  @P4 IMAD R4, R104, 0x1000, R95 ;  /* 0x0000100068044824 */ /* 0x000fe200078e025f */
[----:B------:R-:W-:Y:S01]  /*6b90*/  LOP3.LUT P5, RZ, R96, 0x80, RZ, 0xc0, !PT ;  /* 0x0000008060ff7812 */ /* 0x000fe200078ac0ff */
[----:B------:R-:W-:Y:S01]  /*6ba0*/  BSSY B0, `(.L_x_129) ;  /* 0x000000f000007945 */ /* 0x000fe20003800000 */
[----:B------:R-:W-:Y:S01]  /*6bb0*/  ISETP.NE.AND P2, PT, R55, RZ, PT ;  /* 0x000000ff3700720c */ /* 0x000fe20003f45270 */
[----:B------:R-:W-:Y:S01]  /*6bc0*/  @P4 VIADD R0, R4, UR49 ;  /* 0x0000003104004c36 */ /* 0x000fe20008000000 */
[----:B------:R-:W-:Y:S02]  /*6bd0*/  PLOP3.LUT P1, PT, PT, PT, PT, 0x8, 0x80 ;  /* 0x000000000080781c */ /* 0x000fe40003f2e170 */
[----:B------:R-:W-:Y:S02]  /*6be0*/  CS2R R58, SRZ ;  /* 0x00000000003a7805 */ /* 0x000fe4000001ff00 */
[----:B------:R-:W-:Y:S01]  /*6bf0*/  @P4 PLOP3.LUT P1, PT, P5, PT, PT, 0x80, 0x8 ;  /* 0x000000000008481c */ /* 0x000fe20002f2f070 */
[C---:B------:R-:W-:Y:S01]  /*6c00*/  @P4 VIADD R2, R0.reuse, 0x10 ;  /* 0x0000001000024836 */ /* 0x040fe20000000000 */
[----:B------:R-:W-:Y:S02]  /*6c10*/  CS2R R56, SRZ ;  /* 0x0000000000387805 */ /* 0x000fe4000001ff00 */
[----:B------:R-:W-:Y:S02]  /*6c20*/  CS2R R62, SRZ ;  /* 0x00000000003e7805 */ /* 0x000fe4000001ff00 */
[----:B------:R-:W-:Y:S07]  /*6c30*/  CS2R R60, SRZ ;  /* 0x00000000003c7805 */ /* 0x000fee000001ff00 */
[----:B------:R-:W-:Y:S01]  /*6c40*/  @P1 VIADD R2, R0, 0xfffffff0 ;  /* 0xfffffff000021836 */ /* 0x000fe20000000000 */
[----:B------:R-:W-:Y:S06]  /*6c50*/  @P2 BRA `(.L_x_130) ;  /* 0x00000000000c2947 */ /* 0x000fec0003800000 */
[----:B------:R-:W-:Y:S04]  /*6c60*/  SHF.L.U32 R0, R99, 0x1f, RZ ;  /* 0x0000001f63007819 */ /* 0x000fe800000006ff */
[----:B------:R-:W1:Y:S02]  /*6c70*/  SYNCS.PHASECHK.TRANS64.TRYWAIT P1, [R3+URZ+0x1a0], R0 ;  /* 0x0001a000030075a7 */ /* 0x000e6400080211ff */
[----:B-1----:R-:W-:Y:S05]  /*6c80*/  @!P1 BRA `(.L_x_131) ;  /* 0x0000002c00949947 */ /* 0x002fea0003800000 */
.L_x_130:
[----:B------:R-:W-:Y:S05]  /*6c90*/  BSYNC B0 ;  /* 0x0000000000007941 */ /* 0x000fea0003800000 */
.L_x_129:
[----:B------:R-:W-:Y:S01]  /*6ca0*/  ISETP.NE.AND P1, PT, R72, RZ, PT ;  /* 0x000000ff4800720c */ /* 0x000fe20003f25270 */
[----:B-1----:R-:W-:Y:S02]  /*6cb0*/  VIADD R3, R3, 0x1b0 ;  /* 0x000001b003037836 */ /* 0x002fe40000000000 */
[----:B------:R-:W-:Y:S02]  /*6cc0*/  IMAD.U32 R0, RZ, RZ, UR37 ;  /* 0x00000025ff007e24 */ /* 0x000fe4000f8e00ff */
[----:B------:R-:W-:Y:S03]  /*6cd0*/  VIADD R104, R104, 0x1 ;  /* 0x0000000168687836 */ /* 0x000fe60000000000 */
[----:B------:R-:W-:Y:S05]  /*6ce0*/  PRMT R0, R0, 0x654, R3 ;  /* 0x0000065400007816 */ /* 0x000fea0000000003 */
[----:B------:R1:W3:Y:S04]  /*6cf0*/  @P1 LDS.128 R56, [R4+UR49+0x300] ;  /* 0x0003003104381984 */ /* 0x0002e80008000c00 */
[----:B------:R1:W1:Y:S01]  /*6d00*/  @P1 LDS.128 R60, [R2+0x300] ;  /* 0x00030000023c1984 */ /* 0x0002620000000c00 */
[C---:B------:R-:W-:Y:S01]  /*6d10*/  ISETP.NE.AND P1, PT, R104.reuse, 0x2, PT ;  /* 0x000000026800780c */ /* 0x040fe20003f25270 */
[----:B------:R-:W-:Y:S01]  /*6d20*/  @!PT LDS RZ, [RZ] ;  /* 0x00000000fffff984 */ /* 0x000fe20000000800 */
[----:B------:R-:W-:Y:S01]  /*6d30*/  @!PT LDS RZ, [RZ] ;  /* 0x00000000fffff984 */ /* 0x000fe20000000800 */
[----:B------:R-:W-:Y:S01]  /*6d40*/  @!PT LDS RZ, [RZ] ;  /* 0x00000000fffff984 */ /* 0x000fe20000000800 */
[----:B------:R-:W-:Y:S01]  /*6d50*/  @!PT LDS RZ, [RZ] ;  /* 0x00000000fffff984 */ /* 0x000fe20000000800 */
[----:B------:R5:W-:Y:S06]  /*6d60*/  MEMBAR.ALL.CTA ;  /* 0x0000000000007992 */ /* 0x000bec0000008000 */
[----:B-----5:R-:W5:Y:S01]  /*6d70*/  FENCE.VIEW.ASYNC.S ;  /* 0x00000000000073c6 */ /* 0x020f620000000000 */
[----:B------:R-:W-:Y:S01]  /*6d80*/  SEL R104, R104, RZ, P1 ;  /* 0x000000ff68687207 */ /* 0x000fe20000800000 */
[----:B-----5:R5:W-:Y:S02]  /*6d90*/  SYNCS.ARRIVE.TRANS64.RED.A1T0 RZ, [R0+URZ], RZ ;  /* 0x000000ff00ff79a7 */ /* 0x020be400081004ff */
[----:B-----5:R-:W-:Y:S04]  /*6da0*/  SEL R0, RZ, 0x1, P1 ;  /* 0x00000001ff007807 */ /* 0x020fe80000800000 */
[----:B---3--:R-:W-:Y:S02]  /*6db0*/  LOP3.LUT R99, R99, R0, RZ, 0x3c, !PT ;  /* 0x0000000063637212 */ /* 0x008fe400078e3cff */
.L_x_128:
[----:B------:R-:W-:Y:S05]  /*6dc0*/  BSYNC B1 ;  /* 0x0000000000017941 */ /* 0x000fea0003800000 */
.L_x_127:
[----:B------:R-:W-:Y:S04]  /*6dd0*/  SHF.R.U32.HI R0, RZ, 0x15, R48 ;  /* 0x00000015ff007819 */ /* 0x000fe80000011630 */
[----:B------:R-:W-:Y:S01]  /*6de0*/  LOP3.LUT P1, RZ, R0, 0x3, R97, 0x48, !PT ;  /* 0x0000000300ff7812 */ /* 0x000fe20007824861 */
[----:B------:R-:W-:Y:S01]  /*6df0*/  @!UPT UIADD3 URZ, UPT, UPT, URZ, URZ, URZ ;  /* 0x000000fffffff290 */ /* 0x000fe2000fffe0ff */
[----:B----4-:R-:W-:Y:S11]  /*6e00*/  @P0 BRA `(.L_x_132) ;  /* 0x0000000000080947 */ /* 0x010ff60003800000 */
[----:B------:R-:W3:Y:S02]  /*6e10*/  SYNCS.PHASECHK.TRANS64.TRYWAIT P0, [R110+URZ+0x1f0], R5 ;  /* 0x0001f0056e0075a7 */ /* 0x000ee400080011ff */
[----:B---3--:R-:W-:Y:S05]  /*6e20*/  @!P0 BRA `(.L_x_133) ;  /* 0x0000002c00408947 */ /* 0x008fea0003800000 */
.L_x_132:
[----:B------:R-:W-:Y:S05]  /*6e30*/  @!P1 BRA `(.L_x_134) ;  /* 0x0000000000409947 */ /* 0x000fea0003800000 */
[----:B------:R-:W3:Y:S01]  /*6e40*/  LDCU.64 UR8, c[0x4][0x70] ;  /* 0x01000e00ff0877ac */ /* 0x000ee20008000a00 */
[----:B------:R-:W-:Y:S01]  /*6e50*/  MOV R3, 0x0 ;  /* 0x0000000000037802 */ /* 0x000fe20000000f00 */
[----:B------:R-:W-:Y:S02]  /*6e60*/  HFMA2 R12, -RZ, RZ, 0, 5.9604644775390625e-08 ;  /* 0x00000001ff0c7431 */ /* 0x000fe400000001ff */
[----:B------:R-:W-:Y:S02]  /*6e70*/  IMAD.MOV.U32 R8, RZ, RZ, 0x192 ;  /* 0x00000192ff087424 */ /* 0x000fe400078e00ff */
[----:B------:R-:W-:Y:S01]  /*6e80*/  IMAD.MOV.U32 R13, RZ, RZ, RZ ;  /* 0x000000ffff0d7224 */ /* 0x000fe200078e00ff */
[----:B------:R-:W4:Y:S01]  /*6e90*/  LDCU.64 UR6, c[0x4][0x78] ;  /* 0x01000f00ff0677ac */ /* 0x000f220008000a00 */
[----:B-1----:R-:W1:Y:S01]  /*6ea0*/  LDC.64 R2, c[0x4][R3] ;  /* 0x0100000003027b82 */ /* 0x002e620000000a00 */
[----:B------:R-:W5:Y:S01]  /*6eb0*/  LDCU.64 UR4, c[0x4][0x10] ;  /* 0x01000200ff0477ac */ /* 0x000f620008000a00 */
[----:B---3--:R-:W-:Y:S01]  /*6ec0*/  MOV R5, UR9 ;  /* 0x0000000900057c02 */ /* 0x008fe20008000f00 */
[----:B------:R-:W-:Y:S01]  /*6ed0*/  IMAD.U32 R4, RZ, RZ, UR8 ;  /* 0x00000008ff047e24 */ /* 0x000fe2000f8e00ff */
[----:B----4-:R-:W-:Y:S01]  /*6ee0*/  MOV R7, UR7 ;  /* 0x0000000700077c02 */ /* 0x010fe20008000f00 */
[----:B------:R-:W-:Y:S01]  /*6ef0*/  IMAD.U32 R6, RZ, RZ, UR6 ;  /* 0x00000006ff067e24 */ /* 0x000fe2000f8e00ff */
[----:B-----5:R-:W-:Y:S01]  /*6f00*/  MOV R11, UR5 ;  /* 0x00000005000b7c02 */ /* 0x020fe20008000f00 */
[----:B------:R-:W-:Y:S02]  /*6f10*/  IMAD.U32 R10, RZ, RZ, UR4 ;  /* 0x00000004ff0a7e24 */ /* 0x000fe4000f8e00ff */
[----:B------:R-:W-:Y:S07]  /*6f20*/  LEPC R20, `(.L_x_134) ;  /* 0x000000001014794e */ /* 0x000fee0000000000 */
[----:B-12---:R-:W-:Y:S05]  /*6f30*/  CALL.ABS.NOINC R2 ;  /* 0x0000000002007343 */ /* 0x006fea0003c00000 */
.L_x_134:
[----:B------:R-:W-:Y:S05]  /*6f40*/  WARPSYNC.ALL ;  /* 0x0000000000007948 */ /* 0x000fea0003800000 */
[----:B------:R-:W-:Y:S01]  /*6f50*/  R2UR UR4, R48 ;  /* 0x00000000300472ca */ /* 0x000fe200000e0000 */
[----:B------:R-:W-:Y:S01]  /*6f60*/  HFMA2 R70, -RZ, RZ, 0, 9.5367431640625e-07 ;  /* 0x00000010ff467431 */ /* 0x000fe200000001ff */
[C---:B------:R-:W-:Y:S01]  /*6f70*/  PRMT R49, R56.reuse, 0x8880, RZ ;  /* 0x0000888038317816 */ /* 0x040fe200000000ff */
[----:B------:R-:W-:Y:S01]  /*6f80*/  BSSY.RECONVERGENT B0, `(.L_x_135) ;  /* 0x00000a4000007945 */ /* 0x000fe20003800200 */
[C---:B------:R-:W-:Y:S02]  /*6f90*/  SHF.L.U32 R51, R56.reuse, 0x10, RZ ;  /* 0x0000001038337819 */ /* 0x040fe400000006ff */
[----:B------:R-:W-:Y:S02]  /*6fa0*/  SHF.L.U32 R52, R56, 0x8, RZ ;  /* 0x0000000838347819 */ /* 0x000fe400000006ff */
[----:B------:R-:W-:Y:S02]  /*6fb0*/  SHF.R.S32.HI R51, RZ, 0x18, R51 ;  /* 0x00000018ff337819 */ /* 0x000fe40000011433 */
[----:B------:R-:W-:Y:S02]  /*6fc0*/  PRMT R53, R57, 0x8880, RZ ;  /* 0x0000888039357816 */ /* 0x000fe400000000ff */
[----:B------:R-:W-:Y:S01]  /*6fd0*/  ISETP.NE.AND P6, PT, R64, RZ, PT ;  /* 0x000000ff4000720c */ /* 0x000fe20003fc5270 */
[----:B-1-3--:R-:W2:Y:S01]  /*6fe0*/  LDTM.x32 R4, tmem[UR4] ;  /* 0x00000004000479ee */ /* 0x00aea200082c0000 */
[----:B------:R-:W-:Y:S02]  /*6ff0*/  IADD3 R73, PT, PT, R95, UR49, RZ ;  /* 0x000000315f497c10 */ /* 0x000fe4000fffe0ff */
[----:B------:R-:W-:Y:S02]  /*7000*/  LOP3.LUT P5, RZ, R96, 0x80, RZ, 0xc0, !PT ;  /* 0x0000008060ff7812 */ /* 0x000fe400078ac0ff */
[----:B------:R-:W-:Y:S02]  /*7010*/  PRMT R54, R59, 0x8880, RZ ;  /* 0x000088803b367816 */ /* 0x000fe400000000ff */
[----:B------:R-:W-:Y:S02]  /*7020*/  SEL R74, R70, 0xfffffff0, !P5 ;  /* 0xfffffff0464a7807 */ /* 0x000fe40006800000 */
[----:B------:R-:W-:Y:S02]  /*7030*/  ISETP.NE.AND P0, PT, R108, RZ, PT ;  /* 0x000000ff6c00720c */ /* 0x000fe40003f05270 */
[----:B------:R-:W-:Y:S01]  /*7040*/  IADD3 R112, PT, PT, R73, R74, RZ ;  /* 0x0000004a49707210 */ /* 0x000fe20007ffe0ff */
[C---:B--2---:R-:W-:Y:S02]  /*7050*/  IMAD R0, R46.reuse, R4, RZ ;  /* 0x000000042e007224 */ /* 0x044fe400078e02ff */
[C---:B------:R-:W-:Y:S02]  /*7060*/  IMAD R2, R46.reuse, R5, RZ ;  /* 0x000000052e027224 */ /* 0x040fe400078e02ff */
[----:B------:R-:W-:Y:S01]  /*7070*/  IMAD R0, R49, R50, R0 ;  /* 0x0000003231007224 */ /* 0x000fe200078e0200 */
[----:B------:R-:W-:Y:S01]  /*7080*/  SHF.R.S32.HI R49, RZ, 0x18, R52 ;  /* 0x00000018ff317819 */ /* 0x000fe20000011434 */
[C---:B------:R-:W-:Y:S02]  /*7090*/  IMAD R3, R46.reuse, R6, RZ ;  /* 0x000000062e037224 */ /* 0x040fe400078e02ff */
[-C--:B------:R-:W-:Y:S01]  /*70a0*/  IMAD R2, R51, R50.reuse, R2 ;  /* 0x0000003233027224 */ /* 0x080fe200078e0202 */
[----:B------:R-:W-:Y:S01]  /*70b0*/  SHF.R.S32.HI R51, RZ, 0x18, R56 ;  /* 0x00000018ff337819 */ /* 0x000fe20000011438 */
[C---:B------:R-:W-:Y:S02]  /*70c0*/  IMAD R7, R46.reuse, R7, RZ ;  /* 0x000000072e077224 */ /* 0x040fe400078e02ff */
[----:B------:R-:W-:Y:S01]  /*70d0*/  IMAD R3, R49, R50, R3 ;  /* 0x0000003231037224 */ /* 0x000fe200078e0203 */
[----:B------:R-:W-:Y:S01]  /*70e0*/  MOV R49, R53 ;  /* 0x0000003500317202 */ /* 0x000fe20000000f00 */
[C---:B------:R-:W-:Y:S01]  /*70f0*/  IMAD.U32 R52, R57.reuse, 0x10000, RZ ;  /* 0x0001000039347824 */ /* 0x040fe200078e00ff */
[----:B------:R-:W-:Y:S01]  /*7100*/  SHF.L.U32 R53, R57, 0x8, RZ ;  /* 0x0000000839357819 */ /* 0x000fe200000006ff */
[C---:B------:R-:W-:Y:S02]  /*7110*/  IMAD R4, R46.reuse, R8, RZ ;  /* 0x000000082e047224 */ /* 0x040fe400078e02ff */
[-C--:B------:R-:W-:Y:S01]  /*7120*/  IMAD R7, R51, R50.reuse, R7 ;  /* 0x0000003233077224 */ /* 0x080fe200078e0207 */
[----:B------:R-:W-:Y:S01]  /*7130*/  SHF.R.S32.HI R51, RZ, 0x18, R52 ;  /* 0x00000018ff337819 */ /* 0x000fe20000011434 */
[C---:B------:R-:W-:Y:S01]  /*7140*/  IMAD R5, R46.reuse, R9, RZ ;  /* 0x000000092e057224 */ /* 0x040fe200078e02ff */
[----:B------:R-:W-:Y:S01]  /*7150*/  SHF.R.S32.HI R52, RZ, 0x18, R57 ;  /* 0x00000018ff347819 */ /* 0x000fe20000011439 */
[----:B------:R-:W-:Y:S01]  /*7160*/  IMAD R4, R49, R50, R4 ;  /* 0x0000003231047224 */ /* 0x000fe200078e0204 */
[----:B------:R-:W-:Y:S01]  /*7170*/  SHF.R.S32.HI R49, RZ, 0x18, R53 ;  /* 0x00000018ff317819 */ /* 0x000fe20000011435 */
[----:B------:R-:W-:Y:S01]  /*7180*/  IMAD R6, R46, R10, RZ ;  /* 0x0000000a2e067224 */ /* 0x000fe200078e02ff */
[----:B------:R-:W-:Y:S01]  /*7190*/  PRMT R53, R58, 0x8880, RZ ;  /* 0x000088803a357816 */ /* 0x000fe200000000ff */
[----:B------:R-:W-:Y:S01]  /*71a0*/  IMAD R11, R46, R11, RZ ;  /* 0x0000000b2e0b7224 */ /* 0x000fe200078e02ff */
[----:B------:R-:W-:Y:S01]  /*71b0*/  I2IP.S8.S32.SAT R65, R7, R3, RZ ;  /* 0x0000000307417239 */ /* 0x000fe200000014ff */
[----:B------:R-:W-:Y:S02]  /*71c0*/  IMAD R5, R51, R50, R5 ;  /* 0x0000003233057224 */ /* 0x000fe400078e0205 */
[----:B------:R-:W-:Y:S01]  /*71d0*/  IMAD.U32 R51, R58, 0x10000, RZ ;  /* 0x000100003a337824 */ /* 0x000fe200078e00ff */
[----:B------:R-:W-:Y:S01]  /*71e0*/  I2IP.S8.S32.SAT R64, R2, R0, R65 ;  /* 0x0000000002407239 */ /* 0x000fe20000001441 */
[----:B------:R-:W-:Y:S01]  /*71f0*/  IMAD R6, R49, R50, R6 ;  /* 0x0000003231067224 */ /* 0x000fe200078e0206 */
[----:B------:R-:W-:Y:S01]  /*7200*/  MOV R49, R53 ;  /* 0x0000003500317202 */ /* 0x000fe20000000f00 */
[----:B------:R-:W-:Y:S01]  /*7210*/  IMAD R8, R46, R12, RZ ;  /* 0x0000000c2e087224 */ /* 0x000fe200078e02ff */
[----:B------:R-:W-:Y:S01]  /*7220*/  SHF.R.S32.HI R51, RZ, 0x18, R51 ;  /* 0x00000018ff337819 */ /* 0x000fe20000011433 */
[-C--:B------:R-:W-:Y:S01]  /*7230*/  IMAD R11, R52, R50.reuse, R11 ;  /* 0x00000032340b7224 */ /* 0x080fe200078e020b */
[----:B------:R-:W-:Y:S01]  /*7240*/  SHF.L.U32 R52, R58, 0x8, RZ ;  /* 0x000000083a347819 */ /* 0x000fe200000006ff */
[C---:B------:R-:W-:Y:S01]  /*7250*/  IMAD R9, R46.reuse, R13, RZ ;  /* 0x0000000d2e097224 */ /* 0x040fe200078e02ff */
[----:B------:R-:W-:Y:S01]  /*7260*/  SHF.L.U32 R53, R59, 0x8, RZ ;  /* 0x000000083b357819 */ /* 0x000fe200000006ff */
[----:B------:R-:W-:Y:S01]  /*7270*/  IMAD R8, R49, R50, R8 ;  /* 0x0000003231087224 */ /* 0x000fe200078e0208 */
[----:B------:R-:W-:Y:S01]  /*7280*/  SHF.R.S32.HI R49, RZ, 0x18, R52 ;  /* 0x00000018ff317819 */ /* 0x000fe20000011434 */
[C---:B------:R-:W-:Y:S01]  /*7290*/  IMAD R10, R46.reuse, R14, RZ ;  /* 0x0000000e2e0a7224 */ /* 0x040fe200078e02ff */
[----:B------:R-:W-:Y:S01]  /*72a0*/  I2IP.S8.S32.SAT R65, R11, R6, RZ ;  /* 0x000000060b417239 */ /* 0x000fe200000014ff */
[----:B------:R-:W-:Y:S01]  /*72b0*/  IMAD R9, R51, R50, R9 ;  /* 0x0000003233097224 */ /* 0x000fe200078e0209 */
[----:B------:R-:W-:Y:S01]  /*72c0*/  SHF.R.S32.HI R51, RZ, 0x18, R58 ;  /* 0x00000018ff337819 */ /* 0x000fe2000001143a */
[----:B------:R-:W-:Y:S01]  /*72d0*/  IMAD.U32 R52, R59, 0x10000, RZ ;  /* 0x000100003b347824 */ /* 0x000fe200078e00ff */
[----:B------:R-:W-:Y:S01]  /*72e0*/  I2IP.S8.S32.SAT R65, R5, R4, R65 ;  /* 0x0000000405417239 */ /* 0x000fe20000001441 */
[C---:B------:R-:W-:Y:S01]  /*72f0*/  IMAD R15, R46.reuse, R15, RZ ;  /* 0x0000000f2e0f7224 */ /* 0x040fe200078e02ff */
[----:B------:R-:W-:Y:S01]  /*7300*/  SHF.R.S32.HI R53, RZ, 0x18, R53 ;  /* 0x00000018ff357819 */ /* 0x000fe20000011435 */
[----:B------:R-:W-:Y:S01]  /*7310*/  IMAD R10, R49, R50, R10 ;  /* 0x00000032310a7224 */ /* 0x000fe200078e020a */
[----:B------:R-:W-:Y:S01]  /*7320*/  MOV R49, R54 ;  /* 0x0000003600317202 */ /* 0x000fe20000000f00 */
[C---:B------:R-:W-:Y:S01]  /*7330*/  IMAD R12, R46.reuse, R16, RZ ;  /* 0x000000102e0c7224 */ /* 0x040fe200078e02ff */
[----:B------:R-:W-:Y:S01]  /*7340*/  SHF.R.S32.HI R52, RZ, 0x18, R52 ;  /* 0x00000018ff347819 */ /* 0x000fe20000011434 */
[C---:B------:R-:W-:Y:S02]  /*7350*/  IMAD R13, R46.reuse, R17, RZ ;  /* 0x000000112e0d7224 */ /* 0x040fe400078e02ff */
[----:B------:R-:W-:Y:S01]  /*7360*/  IMAD R15, R51, R50, R15 ;  /* 0x00000032330f7224 */ /* 0x000fe200078e020f */
[----:B------:R-:W-:Y:S01]  /*7370*/  SHF.R.S32.HI R51, RZ, 0x18, R59 ;  /* 0x00000018ff337819 */ /* 0x000fe2000001143b */
[C---:B------:R-:W-:Y:S02]  /*7380*/  IMAD R14, R46.reuse, R18, RZ ;  /* 0x000000122e0e7224 */ /* 0x040fe400078e02ff */
[----:B------:R-:W-:Y:S01]  /*7390*/  IMAD R12, R49, R50, R12 ;  /* 0x00000032310c7224 */ /* 0x000fe200078e020c */
[----:B------:R-:W-:Y:S01]  /*73a0*/  I2IP.S8.S32.SAT R66, R15, R10, RZ ;  /* 0x0000000a0f427239 */ /* 0x000fe200000014ff */
[----:B------:R-:W-:Y:S01]  /*73b0*/  IMAD R19, R46, R19, RZ ;  /* 0x000000132e137224 */ /* 0x000fe200078e02ff */
[----:B------:R-:W-:Y:S01]  /*73c0*/  PRMT R49, R60, 0x8880, RZ ;  /* 0x000088803c317816 */ /* 0x000fe200000000ff */
[----:B------:R-:W-:Y:S01]  /*73d0*/  IMAD R13, R52, R50, R13 ;  /* 0x00000032340d7224 */ /* 0x000fe200078e020d */
[----:B------:R-:W-:Y:S01]  /*73e0*/  I2IP.S8.S32.SAT R66, R9, R8, R66 ;  /* 0x0000000809427239 */ /* 0x000fe20000001442 */
[-C--:B------:R-:W-:Y:S01]  /*73f0*/  IMAD R14, R53, R50.reuse, R14 ;  /* 0x00000032350e7224 */ /* 0x080fe200078e020e */
[----:B------:R-:W-:Y:S01]  /*7400*/  PRMT R53, R61, 0x8880, RZ ;  /* 0x000088803d357816 */ /* 0x000fe200000000ff */
[----:B------:R-:W-:Y:S01]  /*7410*/  IMAD R19, R51, R50, R19 ;  /* 0x0000003233137224 */ /* 0x000fe200078e0213 */
[----:B------:R-:W-:Y:S01]  /*7420*/  SHF.L.U32 R52, R61, 0x10, RZ ;  /* 0x000000103d347819 */ /* 0x000fe200000006ff */
[----:B------:R-:W-:Y:S02]  /*7430*/  IMAD R16, R46, R20, RZ ;  /* 0x000000142e107224 */ /* 0x000fe400078e02ff */
[C---:B------:R-:W-:Y:S01]  /*7440*/  IMAD.U32 R51, R60.reuse, 0x10000, RZ ;  /* 0x000100003c337824 */ /* 0x040fe200078e00ff */
[----:B------:R-:W-:Y:S01]  /*7450*/  I2IP.S8.S32.SAT R67, R19, R14, RZ ;  /* 0x0000000e13437239 */ /* 0x000fe200000014ff */
[----:B------:R-:W-:Y:S01]  /*7460*/  IMAD R16, R49, R50, R16 ;  /* 0x0000003231107224 */ /* 0x000fe200078e0210 */
[----:B------:R-:W-:Y:S01]  /*7470*/  SHF.L.U32 R49, R60, 0x8, RZ ;  /* 0x000000083c317819 */ /* 0x000fe200000006ff */
[C---:B------:R-:W-:Y:S01]  /*7480*/  IMAD R17, R46.reuse, R21, RZ ;  /* 0x000000152e117224 */ /* 0x040fe200078e02ff */
[----:B------:R-:W-:Y:S01]  /*7490*/  SHF.R.S32.HI R51, RZ, 0x18, R51 ;  /* 0x00000018ff337819 */ /* 0x000fe20000011433 */
[C---:B------:R-:W-:Y:S01]  /*74a0*/  IMAD R18, R46.reuse, R22, RZ ;  /* 0x000000162e127224 */ /* 0x040fe200078e02ff */
[----:B------:R-:W-:Y:S01]  /*74b0*/  SHF.R.S32.HI R49, RZ, 0x18, R49 ;  /* 0x00000018ff317819 */ /* 0x000fe20000011431 */
[C---:B------:R-:W-:Y:S01]  /*74c0*/  IMAD R23, R46.reuse, R23, RZ ;  /* 0x000000172e177224 */ /* 0x040fe200078e02ff */
[----:B------:R-:W-:Y:S01]  /*74d0*/  I2IP.S8.S32.SAT R67, R13, R12, R67 ;  /* 0x0000000c0d437239 */ /* 0x000fe20000001443 */
[----:B------:R-:W-:Y:S01]  /*74e0*/  IMAD R17, R51, R50, R17 ;  /* 0x0000003233117224 */ /* 0x000fe200078e0211 */
[----:B------:R-:W-:Y:S01]  /*74f0*/  SHF.R.S32.HI R51, RZ, 0x18, R60 ;  /* 0x00000018ff337819 */ /* 0x000fe2000001143c */
[----:B------:R-:W-:Y:S01]  /*7500*/  IMAD.SHL.U32 R54, R61, 0x100, RZ ;  /* 0x000001003d367824 */ /* 0x000fe200078e00ff */
[----:B------:R-:W-:Y:S01]  /*7510*/  SHF.R.S32.HI R52, RZ, 0x18, R52 ;  /* 0x00000018ff347819 */ /* 0x000fe20000011434 */
[C---:B------:R-:W-:Y:S01]  /*7520*/  IMAD R20, R46.reuse, R24, RZ ;  /* 0x000000182e147224 */ /* 0x040fe200078e02ff */
[----:B------:R1:W-:Y:S01]  /*7530*/  STS.128 [R95+UR49+0x2300], R64 ;  /* 0x002300405f007988 */ /* 0x0003e20008000c31 */
[-C--:B------:R-:W-:Y:S01]  /*7540*/  IMAD R18, R49, R50.reuse, R18 ;  /* 0x0000003231127224 */ /* 0x080fe200078e0212 */
[----:B------:R-:W-:Y:S01]  /*7550*/  SHF.R.S32.HI R49, RZ, 0x18, R54 ;  /* 0x00000018ff317819 */ /* 0x000fe20000011436 */
[C---:B------:R-:W-:Y:S01]  /*7560*/  IMAD R21, R46.reuse, R25, RZ ;  /* 0x000000192e157224 */ /* 0x040fe200078e02ff */
[----:B------:R-:W-:Y:S01]  /*7570*/  SHF.R.S32.HI R54, RZ, 0x18, R63 ;  /* 0x00000018ff367819 */ /* 0x000fe2000001143f */
[----:B------:R-:W-:Y:S01]  /*7580*/  IMAD R23, R51, R50, R23 ;  /* 0x0000003233177224 */ /* 0x000fe200078e0217 */
[----:B------:R-:W-:Y:S01]  /*7590*/  SHF.R.S32.HI R51, RZ, 0x18, R61 ;  /* 0x00000018ff337819 */ /* 0x000fe2000001143d */
[C---:B------:R-:W-:Y:S02]  /*75a0*/  IMAD R22, R46.reuse, R26, RZ ;  /* 0x0000001a2e167224 */ /* 0x040fe400078e02ff */
[----:B------:R-:W-:Y:S01]  /*75b0*/  IMAD R20, R53, R50, R20 ;  /* 0x0000003235147224 */ /* 0x000fe200078e0214 */
[----:B------:R-:W-:Y:S01]  /*75c0*/  I2IP.S8.S32.SAT R68, R23, R18, RZ ;  /* 0x0000001217447239 */ /* 0x000fe200000014ff */
[----:B------:R-:W-:Y:S01]  /*75d0*/  IMAD R27, R46, R27, RZ ;  /* 0x0000001b2e1b7224 */ /* 0x000fe200078e02ff */
[----:B------:R-:W-:Y:S01]  /*75e0*/  SHF.L.U32 R53, R62, 0x8, RZ ;  /* 0x000000083e357819 */ /* 0x000fe200000006ff */
[-C--:B------:R-:W-:Y:S01]  /*75f0*/  IMAD R21, R52, R50.reuse, R21 ;  /* 0x0000003234157224 */ /* 0x080fe200078e0215 */
[C---:B------:R-:W-:Y:S01]  /*7600*/  SHF.L.U32 R52, R62.reuse, 0x10, RZ ;  /* 0x000000103e347819 */ /* 0x040fe200000006ff */
[----:B------:R-:W-:Y:S01]  /*7610*/  IMAD R22, R49, R50, R22 ;  /* 0x0000003231167224 */ /* 0x000fe200078e0216 */
[----:B------:R-:W-:Y:S01]  /*7620*/  PRMT R49, R62, 0x8880, RZ ;  /* 0x000088803e317816 */ /* 0x000fe200000000ff */
[C---:B------:R-:W-:Y:S01]  /*7630*/  IMAD R24, R46.reuse, R28, RZ ;  /* 0x0000001c2e187224 */ /* 0x040fe200078e02ff */
[----:B------:R-:W-:Y:S01]  /*7640*/  I2IP.S8.S32.SAT R68, R17, R16, R68 ;  /* 0x0000001011447239 */ /* 0x000fe20000001444 */
[----:B------:R-:W-:Y:S01]  /*7650*/  IMAD R27, R51, R50, R27 ;  /* 0x00000032331b7224 */ /* 0x000fe200078e021b */
[----:B------:R-:W-:Y:S01]  /*7660*/  SHF.R.S32.HI R51, RZ, 0x18, R52 ;  /* 0x00000018ff337819 */ /* 0x000fe20000011434 */
[C---:B------:R-:W-:Y:S01]  /*7670*/  IMAD R25, R46.reuse, R29, RZ ;  /* 0x0000001d2e197224 */ /* 0x040fe200078e02ff */
[----:B------:R-:W-:Y:S01]  /*7680*/  SHF.R.S32.HI R53, RZ, 0x18, R53 ;  /* 0x00000018ff357819 */ /* 0x000fe20000011435 */
[C---:B------:R-:W-:Y:S01]  /*7690*/  IMAD R26, R46.reuse, R30, RZ ;  /* 0x0000001e2e1a7224 */ /* 0x040fe200078e02ff */
[----:B------:R-:W-:Y:S01]  /*76a0*/  I2IP.S8.S32.SAT R69, R27, R22, RZ ;  /* 0x000000161b457239 */ /* 0x000fe200000014ff */
[-C--:B------:R-:W-:Y:S01]  /*76b0*/  IMAD R24, R49, R50.reuse, R24 ;  /* 0x0000003231187224 */ /* 0x080fe200078e0218 */
[----:B------:R-:W-:Y:S01]  /*76c0*/  SHF.L.U32 R52, R63, 0x10, RZ ;  /* 0x000000103f347819 */ /* 0x000fe200000006ff */
[----:B------:R-:W-:Y:S01]  /*76d0*/  IMAD R25, R51, R50, R25 ;  /* 0x0000003233197224 */ /* 0x000fe200078e0219 */
[----:B------:R-:W-:Y:S01]  /*76e0*/  I2IP.S8.S32.SAT R69, R21, R20, R69 ;  /* 0x0000001415457239 */ /* 0x000fe20000001445 */
[----:B------:R-:W-:Y:S01]  /*76f0*/  IMAD R26, R53, R50, R26 ;  /* 0x00000032351a7224 */ /* 0x000fe200078e021a */
[----:B------:R-:W-:Y:S01]  /*7700*/  SHF.R.S32.HI R49, RZ, 0x18, R62 ;  /* 0x00000018ff317819 */ /* 0x000fe2000001143e */
[C---:B------:R-:W-:Y:S01]  /*7710*/  IMAD R31, R46.reuse, R31, RZ ;  /* 0x0000001f2e1f7224 */ /* 0x040fe200078e02ff */
[C---:B------:R-:W-:Y:S01]  /*7720*/  PRMT R51, R63.reuse, 0x8880, RZ ;  /* 0x000088803f337816 */ /* 0x040fe200000000ff */
[----:B------:R-:W-:Y:S01]  /*7730*/  IMAD.SHL.U32 R53, R63, 0x100, RZ ;  /* 0x000001003f357824 */ /* 0x000fe200078e00ff */
[----:B------:R-:W-:Y:S01]  /*7740*/  SHF.R.S32.HI R52, RZ, 0x18, R52 ;  /* 0x00000018ff347819 */ /* 0x000fe20000011434 */
[C---:B------:R-:W-:Y:S02]  /*7750*/  IMAD R28, R46.reuse, R32, RZ ;  /* 0x000000202e1c7224 */ /* 0x040fe400078e02ff */
[C---:B------:R-:W-:Y:S01]  /*7760*/  IMAD R29, R46.reuse, R33, RZ ;  /* 0x000000212e1d7224 */ /* 0x040fe200078e02ff */
[----:B------:R-:W-:Y:S01]  /*7770*/  SHF.R.S32.HI R53, RZ, 0x18, R53 ;  /* 0x00000018ff357819 */ /* 0x000fe20000011435 */
[-C--:B------:R-:W-:Y:S02]  /*7780*/  IMAD R31, R49, R50.reuse, R31 ;  /* 0x00000032311f7224 */ /* 0x080fe400078e021f */
[----:B------:R-:W-:Y:S02]  /*7790*/  IMAD R28, R51, R50, R28 ;  /* 0x00000032331c7224 */ /* 0x000fe400078e021c */
[----:B------:R-:W-:Y:S01]  /*77a0*/  IMAD R30, R46, R34, RZ ;  /* 0x000000222e1e7224 */ /* 0x000fe200078e02ff */
[----:B------:R-:W-:Y:S01]  /*77b0*/  I2IP.S8.S32.SAT R75, R31, R26, RZ ;  /* 0x0000001a1f4b7239 */ /* 0x000fe200000014ff */
[----:B------:R-:W-:Y:S02]  /*77c0*/  IMAD R29, R52, R50, R29 ;  /* 0x00000032341d7224 */ /* 0x000fe400078e021d */
[----:B------:R-:W-:Y:S01]  /*77d0*/  IMAD R35, R46, R35, RZ ;  /* 0x000000232e237224 */ /* 0x000fe200078e02ff */
[----:B------:R-:W-:Y:S01]  /*77e0*/  I2IP.S8.S32.SAT R70, R25, R24, R75 ;  /* 0x0000001819467239 */ /* 0x000fe2000000144b */
[-C--:B------:R-:W-:Y:S01]  /*77f0*/  IMAD R30, R53, R50.reuse, R30 ;  /* 0x00000032351e7224 */ /* 0x080fe200078e021e */
[----:B------:R-:W-:Y:S01]  /*7800*/  LEA R75, R104, UR49, 0x3 ;  /* 0x00000031684b7c11 */ /* 0x000fe2000f8e18ff */
[----:B------:R-:W-:Y:S05]  /*7810*/  IMAD R35, R54, R50, R35 ;  /* 0x0000003236237224 */ /* 0x000fea00078e0223 */
[----:B------:R-:W-:Y:S04]  /*7820*/  I2IP.S8.S32.SAT R76, R35, R30, RZ ;  /* 0x0000001e234c7239 */ /* 0x000fe800000014ff */
[----:B------:R-:W-:Y:S02]  /*7830*/  I2IP.S8.S32.SAT R71, R29, R28, R76 ;  /* 0x0000001c1d477239 */ /* 0x000fe4000000144c */
[----:B------:R-:W-:Y:S03]  /*7840*/  @P6 SHF.L.U32 R76, R99, 0x1f, RZ ;  /* 0x0000001f634c6819 */ /* 0x000fe600000006ff */
[----:B------:R1:W-:Y:S01]  /*7850*/  STS.128 [R112+0x2300], R68 ;  /* 0x0023004470007388 */ /* 0x0003e20000000c00 */
[----:B------:R-:W-:Y:S01]  /*7860*/  @!PT LDS RZ, [RZ] ;  /* 0x00000000fffff984 */ /* 0x000fe20000000800 */
[----:B------:R-:W-:Y:S01]  /*7870*/  @!PT LDS RZ, [RZ] ;  /* 0x00000000fffff984 */ /* 0x000fe20000000800 */
[----:B------:R-:W-:Y:S01]  /*7880*/  @!PT LDS RZ, [RZ] ;  /* 0x00000000fffff984 */ /* 0x000fe20000000800 */
[----:B------:R-:W-:Y:S01]  /*7890*/  @!PT LDS RZ, [RZ] ;  /* 0x00000000fffff984 */ /* 0x000fe20000000800 */
[----:B------:R2:W-:Y:S07]  /*78a0*/  MEMBAR.ALL.CTA ;  /* 0x0000000000007992 */ /* 0x0005ee0000008000 */
[----:B--2---:R-:W2:Y:S02]  /*78b0*/  FENCE.VIEW.ASYNC.S ;  /* 0x00000000000073c6 */ /* 0x004ea40000000000 */
[----:B--2---:R-:W-:Y:S06]  /*78c0*/  BAR.SYNC.DEFER_BLOCKING 0x1, 0x80 ;  /* 0x0042000000007b1d */ /* 0x004fec0000010000 */
[----:B------:R-:W-:Y:S05]  /*78d0*/  @P0 BRA `(.L_x_136) ;  /* 0x0000000000380947 */ /* 0x000fea0003800000 */
[----:B------:R-:W-:Y:S02]  /*78e0*/  UIADD3 UR4, UPT, UPT, UR49, 0x2300, URZ ;  /* 0x0000230031047890 */ /* 0x000fe4000fffe0ff */
[----:B------:R-:W-:Y:S01]  /*78f0*/  UIADD3 UR8, UP0, UPT, UR52, 0x680, URZ ;  /* 0x0000068034087890 */ /* 0x000fe2000ff1e0ff */
[----:B------:R-:W-:Y:S01]  /*7900*/  UMOV UR43, UR36 ;  /* 0x00000024002b7c82 */ /* 0x000fe20008000000 */
[----:B------:R-:W-:Y:S02]  /*7910*/  UIADD3 UR5, UPT, UPT, UR41, 0x40, URZ ;  /* 0x0000004029057890 */ /* 0x000fe4000fffe0ff */
[----:B------:R-:W-:Y:S01]  /*7920*/  MOV R107, UR4 ;  /* 0x00000004006b7c02 */ /* 0x000fe20008000f00 */
[----:B------:R-:W-:Y:S02]  /*7930*/  UIADD3.X UR9, UPT, UPT, URZ, UR53, URZ, UP0, !UPT ;  /* 0x00000035ff097290 */ /* 0x000fe400087fe4ff */
[----:B------:R-:W-:Y:S01]  /*7940*/  UIADD3 UR4, UPT, UPT, UR49, 0x2b00, URZ ;  /* 0x00002b0031047890 */ /* 0x000fe2000fffe0ff */
[----:B------:R-:W-:Y:S01]  /*7950*/  R2UR UR40, R107 ;  /* 0x000000006b2872ca */ /* 0x000fe200000e0000 */
[----:B------:R-:W-:Y:S01]  /*7960*/  UMOV UR6, UR42 ;  /* 0x0000002a00067c82 */ /* 0x000fe20008000000 */
[----:B------:R-:W-:Y:S11]  /*7970*/  UMOV UR7, UR36 ;  /* 0x0000002400077c82 */ /* 0x000ff60008000000 */
[----:B------:R2:W-:Y:S01]  /*7980*/  UTMASTG.3D [UR40], [UR8] ;  /* 0x00000028080073b5 */ /* 0x0005e20008010000 */
[----:B------:R2:W-:Y:S01]  /*7990*/  UTMASTG.3D [UR4], [UR8] ;  /* 0x00000004080073b5 */ /* 0x0005e20008010000 */
[----:B------:R0:W-:Y:S01]  /*79a0*/  UTMACMDFLUSH ;  /* 0x00000000000079b7 */ /* 0x0001e20000000000 */
[----:B--2---:R-:W-:Y:S04]  /*79b0*/  DEPBAR.LE SB0, 0x1 ;  /* 0x000080400000791a */ /* 0x004fe80000000000 */
.L_x_136:
[----:B------:R-:W-:Y:S05]  /*79c0*/  BSYNC.RECONVERGENT B0 ;  /* 0x0000000000007941 */ /* 0x000fea0003800200 */
.L_x_135:
[----:B------:R-:W-:Y:S06]  /*79d0*/  BAR.SYNC.DEFER_BLOCKING 0x1, 0x80 ;  /* 0x0042000000007b1d */ /* 0x000fec0000010000 */
[----:B------:R-:W2:Y:S01]  /*79e0*/  @P6 SYNCS.PHASECHK.TRANS64.TRYWAIT P0, [R75+URZ+0x1a0], R76 ;  /* 0x0001a04c4b0065a7 */ /* 0x000ea200080011ff */
[----:B------:R-:W-:Y:S01]  /*79f0*/  BSSY B1, `(.L_x_137) ;  /* 0x000001f000017945 */ /* 0x000fe20003800000 */
[----:B--2---:R-:W-:Y:S03]  /*7a00*/  @P6 SEL R55, RZ, 0x1, !P0 ;  /* 0x00000001ff376807 */ /* 0x004fe60004000000 */
[----:B------:R-:W-:Y:S05]  /*7a10*/  @!P6 BRA `(.L_x_138) ;  /* 0x000000000070e947 */ /* 0x000fea0003800000 */
[----:B------:R-:W-:Y:S01]  /*7a20*/  ISETP.NE.AND P1, PT, R72, RZ, PT ;  /* 0x000000ff4800720c */ /* 0x000fe20003f25270 */
[----:B------:R-:W-:Y:S01]  /*7a30*/  BSSY B0, `(.L_x_139) ;  /* 0x0000008000007945 */ /* 0x000fe20003800000 */
[----:B------:R-:W-:Y:S11]  /*7a40*/  ISETP.NE.AND P0, PT, R55, RZ, PT ;  /* 0x000000ff3700720c */ /* 0x000ff60003f05270 */
[----:B------:R-:W-:Y:S04]  /*7a50*/  @P1 IMAD R73, R104, 0x1000, R73 ;  /* 0x0000100068491824 */ /* 0x000fe800078e0249 */
[----:B------:R-:W-:Y:S01]  /*7a60*/  @P1 IMAD.IADD R74, R74, 0x1, R73 ;  /* 0x000000014a4a1824 */ /* 0x000fe200078e0249 */
[----:B------:R-:W-:Y:S06]  /*7a70*/  @P0 BRA `(.L_x_140) ;  /* 0x00000000000c0947 */ /* 0x000fec0003800000 */
[----:B------:R-:W-:Y:S04]  /*7a80*/  SHF.L.U32 R0, R99, 0x1f, RZ ;  /* 0x0000001f63007819 */ /* 0x000fe800000006ff */
[----:B------:R-:W2:Y:S02]  /*7a90*/  SYNCS.PHASECHK.TRANS64.TRYWAIT P0, [R75+URZ+0x1a0], R0 ;  /* 0x0001a0004b0075a7 */ /* 0x000ea400080011ff */
[----:B--2---:R-:W-:Y:S05]  /*7aa0*/  @!P0 BRA `(.L_x_141) ;  /* 0x0000002000348947 */ /* 0x004fea0003800000 */
.L_x_140:
[----:B------:R-:W-:Y:S05]  /*7ab0*/  BSYNC B0 ;  /* 0x0000000000007941 */ /* 0x000fea0003800000 */
.L_x_139:
[----:B------:R-:W-:Y:S01]  /*7ac0*/  ISETP.NE.AND P0, PT, R72, RZ, PT ;  /* 0x000000ff4800720c */ /* 0x000fe20003f05270 */
[----:B--2---:R-:W-:Y:S02]  /*7ad0*/  VIADD R75, R75, 0x1b0 ;  /* 0x000001b04b4b7836 */ /* 0x004fe40000000000 */
[----:B------:R-:W-:Y:S02]  /*7ae0*/  IMAD.U32 R0, RZ, RZ, UR37 ;  /* 0x00000025ff007e24 */ /* 0x000fe4000f8e00ff */
[----:B------:R-:W-:Y:S03]  /*7af0*/  VIADD R104, R104, 0x1 ;  /* 0x0000000168687836 */ /* 0x000fe60000000000 */
[----:B------:R-:W-:Y:S05]  /*7b00*/  PRMT R0, R0, 0x654, R75 ;  /* 0x0000065400007816 */ /* 0x000fea000000004b */
[----:B------:R2:W3:Y:S04]  /*7b10*/  @P0 LDS.128 R56, [R73+0x300] ;  /* 0x0003000049380984 */ /* 0x0004e80000000c00 */
[----:B------:R2:W4:Y:S01]  /*7b20*/  @P0 LDS.128 R60, [R74+0x300] ;  /* 0x000300004a3c0984 */ /* 0x0005220000000c00 */
        /* <DEDUP_REMOVED lines=10> */
[----:B--23--:R-:W-:Y:S02]  /*7bd0*/  LOP3.LUT R99, R99, R0, RZ, 0x3c, !PT ;  /* 0x0000000063637212 */ /* 0x00cfe400078e3cff */
.L_x_138:
[----:B------:R-:W-:Y:S05]  /*7be0*/  BSYNC B1 ;  /* 0x0000000000017941 */ /* 0x000fea0003800000 */
.L_x_137:
[----:B------:R-:W-:Y:S05]  /*7bf0*/  VIADD R0, R48, 0x20 ;  /* 0x0000002030007836 */ /* 0x000fea0000000000 */
[----:B------:R-:W-:Y:S04]  /*7c00*/  SHF.R.U32.HI R0, RZ, 0x15, R0 ;  /* 0x00000015ff007819 */ /* 0x000fe80000011600 */
[----:B------:R-:W-:Y:S11]  /*7c10*/  LOP3.LUT P0, RZ, R0, 0x3, R97, 0x48, !PT ;  /* 0x0000000300ff7812 */ /* 0x000ff60007804861 */
[----:B------:R-:W-:Y:S02]  /*7c20*/  @!UPT UIADD3 URZ, UPT, UPT, URZ, URZ, URZ ;  /* 0x000000fffffff290 */ /* 0x000fe4000fffe0ff */
[----:B------:R-:W-:Y:S05]  /*7c30*/  @!P0 BRA `(.L_x_142) ;  /* 0x0000000000408947 */ /* 0x000fea0003800000 */
[----:B------:R-:W2:Y:S01]  /*7c40*/  LDCU.64 UR8, c[0x4][0x70] ;  /* 0x01000e00ff0877ac */ /* 0x000ea20008000a00 */
[----:B------:R-:W-:Y:S01]  /*7c50*/  MOV R3, 0x0 ;  /* 0x0000000000037802 */ /* 0x000fe20000000f00 */
[----:B------:R-:W-:Y:S02]  /*7c60*/  HFMA2 R12, -RZ, RZ, 0, 5.9604644775390625e-08 ;  /* 0x00000001ff0c7431 */ /* 0x000fe400000001ff */
[----:B------:R-:W-:Y:S02]  /*7c70*/  IMAD.MOV.U32 R8, RZ, RZ, 0x192 ;  /* 0x00000192ff087424 */ /* 0x000fe400078e00ff */
[----:B------:R-:W-:Y:S01]  /*7c80*/  IMAD.MOV.U32 R13, RZ, RZ, RZ ;  /* 0x000000ffff0d7224 */ /* 0x000fe200078e00ff */
[----:B------:R-:W3:Y:S01]  /*7c90*/  LDCU.64 UR6, c[0x4][0x78] ;  /* 0x01000f00ff0677ac */ /* 0x000ee20008000a00 */
[----:B------:R-:W1:Y:S01]  /*7ca0*/  LDC.64 R2, c[0x4][R3] ;  /* 0x0100000003027b82 */ /* 0x000e620000000a00 */
[----:B------:R-:W5:Y:S01]  /*7cb0*/  LDCU.64 UR4, c[0x4][0x10] ;  /* 0x01000200ff0477ac */ /* 0x000f620008000a00 */
[----:B--2---:R-:W-:Y:S01]  /*7cc0*/  MOV R5, UR9 ;  /* 0x0000000900057c02 */ /* 0x004fe20008000f00 */
[----:B------:R-:W-:Y:S01]  /*7cd0*/  IMAD.U32 R4, RZ, RZ, UR8 ;  /* 0x00000008ff047e24 */ /* 0x000fe2000f8e00ff */
[----:B---3--:R-:W-:Y:S01]  /*7ce0*/  MOV R7, UR7 ;  /* 0x0000000700077c02 */ /* 0x008fe20008000f00 */
[----:B------:R-:W-:Y:S01]  /*7cf0*/  IMAD.U32 R6, RZ, RZ, UR6 ;  /* 0x00000006ff067e24 */ /* 0x000fe2000f8e00ff */
[----:B-----5:R-:W-:Y:S01]  /*7d00*/  MOV R11, UR5 ;  /* 0x00000005000b7c02 */ /* 0x020fe20008000f00 */
[----:B------:R-:W-:Y:S02]  /*7d10*/  IMAD.U32 R10, RZ, RZ, UR4 ;  /* 0x00000004ff0a7e24 */ /* 0x000fe4000f8e00ff */
[----:B------:R-:W-:Y:S07]  /*7d20*/  LEPC R20, `(.L_x_142) ;  /* 0x000000001014794e */ /* 0x000fee0000000000 */
[----:B-1--4-:R-:W-:Y:S05]  /*7d30*/  CALL.ABS.NOINC R2 ;  /* 0x0000000002007343 */ /* 0x012fea0003c00000 */
.L_x_142:
[----:B------:R-:W-:Y:S01]  /*7d40*/  ISETP.NE.AND P0, PT, R108, RZ, PT ;  /* 0x000000ff6c00720c */ /* 0x000fe20003f05270 */
[----:B------:R-:W-:Y:S05]  /*7d50*/  WARPSYNC.ALL ;  /* 0x0000000000007948 */ /* 0x000fea0003800000 */
[----:B------:R-:W-:Y:S01]  /*7d60*/  R2UR UR4, R48 ;  /* 0x00000000300472ca */ /* 0x000fe200000e0000 */
[----:B------:R-:W-:Y:S01]  /*7d70*/  IMAD.U32 R77, R58, 0x10000, RZ ;  /* 0x000100003a4d7824 */ /* 0x000fe200078e00ff */
[----:B------:R-:W-:Y:S01]  /*7d80*/  SHF.L.U32 R51, R56, 0x10, RZ ;  /* 0x0000001038337819 */ /* 0x000fe200000006ff */
[----:B----4-:R-:W-:Y:S01]  /*7d90*/  IMAD.U32 R76, R60, 0x10000, RZ ;  /* 0x000100003c4c7824 */ /* 0x010fe200078e00ff */
[----:B------:R-:W-:Y:S01]  /*7da0*/  PRMT R49, R56, 0x8880, RZ ;  /* 0x0000888038317816 */ /* 0x000fe200000000ff */
[----:B-1----:R-:W-:Y:S01]  /*7db0*/  IMAD.U32 R66, R62, 0x10000, RZ ;  /* 0x000100003e427824 */ /* 0x002fe200078e00ff */
[----:B------:R-:W-:Y:S01]  /*7dc0*/  SHF.L.U32 R52, R56, 0x8, RZ ;  /* 0x0000000838347819 */ /* 0x000fe200000006ff */
[----:B------:R-:W-:Y:S01]  /*7dd0*/  BSSY.RECONVERGENT B0, `(.L_x_143) ;  /* 0x00000a0000007945 */ /* 0x000fe20003800200 */
[----:B------:R-:W-:Y:S02]  /*7de0*/  SHF.R.S32.HI R51, RZ, 0x18, R51 ;  /* 0x00000018ff337819 */ /* 0x000fe40000011433 */
[C---:B------:R-:W-:Y:S02]  /*7df0*/  PRMT R82, R57.reuse, 0x8880, RZ ;  /* 0x0000888039527816 */ /* 0x040fe400000000ff */
[----:B------:R-:W-:Y:S01]  /*7e00*/  SHF.R.S32.HI R52, RZ, 0x18, R52 ;  /* 0x00000018ff347819 */ /* 0x000fe20000011434 */
[----:B------:R-:W1:Y:S01]  /*7e10*/  LDTM.x32 R4, tmem[UR4+0x20] ;  /* 0x00002004000479ee */ /* 0x000e6200082c0000 */
[----:B------:R-:W-:Y:S01]  /*7e20*/  NOP ;  /* 0x0000000000007918 */ /* 0x000fe20000000000 */
[----:B------:R-:W-:Y:S02]  /*7e30*/  IADD3 R110, PT, PT, R110, 0x210, RZ ;  /* 0x000002106e6e7810 */ /* 0x000fe40007ffe0ff */
[----:B------:R-:W-:Y:S02]  /*7e40*/  SHF.R.S32.HI R53, RZ, 0x18, R56 ;  /* 0x00000018ff357819 */ /* 0x000fe40000011438 */
[----:B------:R-:W-:Y:S02]  /*7e50*/  LOP3.LUT R110, R110, 0xfefffff8, RZ, 0xc0, !PT ;  /* 0xfefffff86e6e7812 */ /* 0x000fe400078ec0ff */
[----:B------:R-:W-:Y:S02]  /*7e60*/  SHF.L.U32 R81, R57, 0x10, RZ ;  /* 0x0000001039517819 */ /* 0x000fe400000006ff */
[----:B-1----:R1:W-:Y:S01]  /*7e70*/  SYNCS.ARRIVE.TRANS64.RED.A1T0 RZ, [R110+URZ], RZ ;  /* 0x000000ff6eff79a7 */ /* 0x0023e200081004ff */
[----:B------:R-:W-:Y:S02]  /*7e80*/  PRMT R79, R58, 0x8880, RZ ;  /* 0x000088803a4f7816 */ /* 0x000fe400000000ff */
[----:B------:R-:W-:Y:S02]  /*7e90*/  SHF.R.S32.HI R54, RZ, 0x18, R57 ;  /* 0x00000018ff367819 */ /* 0x000fe40000011439 */
[C---:B------:R-:W-:Y:S02]  /*7ea0*/  PRMT R73, R59.reuse, 0x8880, RZ ;  /* 0x000088803b497816 */ /* 0x040fe400000000ff */
[----:B------:R-:W-:Y:S02]  /*7eb0*/  SHF.R.S32.HI R55, RZ, 0x18, R58 ;  /* 0x00000018ff377819 */ /* 0x000fe4000001143a */
[----:B------:R-:W-:Y:S02]  /*7ec0*/  SHF.L.U32 R72, R59, 0x10, RZ ;  /* 0x000000103b487819 */ /* 0x000fe400000006ff */
[----:B------:R-:W-:Y:S02]  /*7ed0*/  PRMT R78, R60, 0x8880, RZ ;  /* 0x000088803c4e7816 */ /* 0x000fe400000000ff */
[----:B------:R-:W-:Y:S01]  /*7ee0*/  SHF.R.S32.HI R56, RZ, 0x18, R59 ;  /* 0x00000018ff387819 */ /* 0x000fe2000001143b */
[C---:B------:R-:W-:Y:S01]  /*7ef0*/  IMAD R0, R46.reuse, R4, RZ ;  /* 0x000000042e007224 */ /* 0x040fe200078e02ff */
[C---:B------:R-:W-:Y:S01]  /*7f00*/  PRMT R70, R61.reuse, 0x8880, RZ ;  /* 0x000088803d467816 */ /* 0x040fe200000000ff */
[C---:B------:R-:W-:Y:S01]  /*7f10*/  IMAD R2, R46.reuse, R5, RZ ;  /* 0x000000052e027224 */ /* 0x040fe200078e02ff */
[----:B------:R-:W-:Y:S01]  /*7f20*/  SHF.L.U32 R69, R61, 0x10, RZ ;  /* 0x000000103d457819 */ /* 0x000fe200000006ff */
[----:B------:R-:W-:Y:S01]  /*7f30*/  IMAD R3, R46, R6, RZ ;  /* 0x000000062e037224 */ /* 0x000fe200078e02ff */
[----:B------:R-:W-:Y:S01]  /*7f40*/  PRMT R67, R62, 0x8880, RZ ;  /* 0x000088803e437816 */ /* 0x000fe200000000ff */
[-C--:B------:R-:W-:Y:S01]  /*7f50*/  IMAD R0, R49, R50.reuse, R0 ;  /* 0x0000003231007224 */ /* 0x080fe200078e0200 */
[----:B------:R-:W-:Y:S01]  /*7f60*/  PRMT R64, R63, 0x8880, RZ ;  /* 0x000088803f407816 */ /* 0x000fe200000000ff */
[----:B------:R-:W-:Y:S01]  /*7f70*/  IMAD R7, R46, R7, RZ ;  /* 0x000000072e077224 */ /* 0x000fe200078e02ff */
[----:B------:R-:W-:Y:S01]  /*7f80*/  SHF.L.U32 R80, R57, 0x8, RZ ;  /* 0x0000000839507819 */ /* 0x000fe200000006ff */
[-C--:B------:R-:W-:Y:S01]  /*7f90*/  IMAD R2, R51, R50.reuse, R2 ;  /* 0x0000003233027224 */ /* 0x080fe200078e0202 */
[----:B------:R-:W-:Y:S01]  /*7fa0*/  SHF.R.S32.HI R51, RZ, 0x18, R81 ;  /* 0x00000018ff337819 */ /* 0x000fe20000011451 */
[----:B------:R-:W-:Y:S01]  /*7fb0*/  IMAD R3, R52, R50, R3 ;  /* 0x0000003234037224 */ /* 0x000fe200078e0203 */
[----:B------:R-:W-:Y:S01]  /*7fc0*/  SHF.R.S32.HI R52, RZ, 0x18, R72 ;  /* 0x00000018ff347819 */ /* 0x000fe20000011448 */
[----:B------:R-:W-:Y:S01]  /*7fd0*/  IMAD.MOV.U32 R49, RZ, RZ, R82 ;  /* 0x000000ffff317224 */ /* 0x000fe200078e0052 */
[----:B------:R-:W-:Y:S01]  /*7fe0*/  SHF.R.S32.HI R57, RZ, 0x18, R60 ;  /* 0x00000018ff397819 */ /* 0x000fe2000001143c */
[----:B------:R-:W-:Y:S01]  /*7ff0*/  IMAD R8, R46, R8, RZ ;  /* 0x000000082e087224 */ /* 0x000fe200078e02ff */
[----:B------:R-:W-:Y:S01]  /*8000*/  SHF.L.U32 R74, R58, 0x8, RZ ;  /* 0x000000083a4a7819 */ /* 0x000fe200000006ff */
[----:B------:R-:W-:Y:S01]  /*8010*/  IMAD R7, R53, R50, R7 ;  /* 0x0000003235077224 */ /* 0x000fe200078e0207 */
[----:B------:R-:W-:Y:S01]  /*8020*/  SHF.R.S32.HI R53, RZ, 0x18, R80 ;  /* 0x00000018ff357819 */ /* 0x000fe20000011450 */
[C---:B------:R-:W-:Y:S01]  /*8030*/  IMAD R9, R46.reuse, R9, RZ ;  /* 0x000000092e097224 */ /* 0x040fe200078e02ff */
[----:B------:R-:W-:Y:S01]  /*8040*/  SHF.R.S32.HI R58, RZ, 0x18, R61 ;  /* 0x00000018ff3a7819 */ /* 0x000fe2000001143d */
[C---:B------:R-:W-:Y:S01]  /*8050*/  IMAD R10, R46.reuse, R10, RZ ;  /* 0x0000000a2e0a7224 */ /* 0x040fe200078e02ff */
[----:B------:R-:W-:Y:S01]  /*8060*/  I2IP.S8.S32.SAT R101, R7, R3, RZ ;  /* 0x0000000307657239 */ /* 0x000fe200000014ff */
[----:B------:R-:W-:Y:S01]  /*8070*/  IMAD R8, R49, R50, R8 ;  /* 0x0000003231087224 */ /* 0x000fe200078e0208 */
[----:B------:R-:W-:Y:S01]  /*8080*/  MOV R49, R79 ;  /* 0x0000004f00317202 */ /* 0x000fe20000000f00 */
[----:B------:R-:W-:Y:S01]  /*8090*/  IMAD R11, R46, R11, RZ ;  /* 0x0000000b2e0b7224 */ /* 0x000fe200078e02ff */
[----:B------:R-:W-:Y:S01]  /*80a0*/  I2IP.S8.S32.SAT R100, R2, R0, R101 ;  /* 0x0000000002647239 */ /* 0x000fe20000001465 */
[-C--:B------:R-:W-:Y:S01]  /*80b0*/  IMAD R9, R51, R50.reuse, R9 ;  /* 0x0000003233097224 */ /* 0x080fe200078e0209 */
[----:B------:R-:W-:Y:S01]  /*80c0*/  SHF.R.S32.HI R51, RZ, 0x18, R77 ;  /* 0x00000018ff337819 */ /* 0x000fe2000001144d */
[----:B------:R-:W-:Y:S01]  /*80d0*/  IMAD R10, R53, R50, R10 ;  /* 0x00000032350a7224 */ /* 0x000fe200078e020a */
[----:B------:R-:W-:Y:S01]  /*80e0*/  SHF.L.U32 R71, R59, 0x8, RZ ;  /* 0x000000083b477819 */ /* 0x000fe200000006ff */
[----:B------:R-:W-:Y:S01]  /*80f0*/  IMAD R4, R46, R12, RZ ;  /* 0x0000000c2e047224 */ /* 0x000fe200078e02ff */
[----:B------:R-:W-:Y:S01]  /*8100*/  SHF.R.S32.HI R59, RZ, 0x18, R62 ;  /* 0x00000018ff3b7819 */ /* 0x000fe2000001143e */
[-C--:B------:R-:W-:Y:S01]  /*8110*/  IMAD R11, R54, R50.reuse, R11 ;  /* 0x00000032360b7224 */ /* 0x080fe200078e020b */
[----:B------:R-:W-:Y:S01]  /*8120*/  SHF.R.S32.HI R53, RZ, 0x18, R71 ;  /* 0x00000018ff357819 */ /* 0x000fe20000011447 */
[----:B------:R-:W-:Y:S01]  /*8130*/  IMAD R5, R46, R13, RZ ;  /* 0x0000000d2e057224 */ /* 0x000fe200078e02ff */
[----:B------:R-:W-:Y:S01]  /*8140*/  SHF.L.U32 R75, R60, 0x8, RZ ;  /* 0x000000083c4b7819 */ /* 0x000fe200000006ff */
[----:B------:R-:W-:Y:S01]  /*8150*/  IMAD R4, R49, R50, R4 ;  /* 0x0000003231047224 */ /* 0x000fe200078e0204 */
[----:B------:R-:W-:Y:S01]  /*8160*/  SHF.R.S32.HI R49, RZ, 0x18, R74 ;  /* 0x00000018ff317819 */ /* 0x000fe2000001144a */
[C---:B------:R-:W-:Y:S01]  /*8170*/  IMAD R6, R46.reuse, R14, RZ ;  /* 0x0000000e2e067224 */ /* 0x040fe200078e02ff */
[----:B------:R-:W-:Y:S01]  /*8180*/  I2IP.S8.S32.SAT R102, R11, R10, RZ ;  /* 0x0000000a0b667239 */ /* 0x000fe200000014ff */
[C---:B------:R-:W-:Y:S01]  /*8190*/  IMAD R15, R46.reuse, R15, RZ ;  /* 0x0000000f2e0f7224 */ /* 0x040fe200078e02ff */
[----:B------:R-:W-:Y:S01]  /*81a0*/  SHF.R.S32.HI R60, RZ, 0x18, R63 ;  /* 0x00000018ff3c7819 */ /* 0x000fe2000001143f */
[----:B------:R-:W-:Y:S01]  /*81b0*/  IMAD R5, R51, R50, R5 ;  /* 0x0000003233057224 */ /* 0x000fe200078e0205 */
[----:B------:R-:W-:Y:S01]  /*81c0*/  MOV R51, R73 ;  /* 0x0000004900337202 */ /* 0x000fe20000000f00 */
[C---:B------:R-:W-:Y:S01]  /*81d0*/  IMAD R12, R46.reuse, R16, RZ ;  /* 0x000000102e0c7224 */ /* 0x040fe200078e02ff */
[----:B------:R-:W-:Y:S01]  /*81e0*/  I2IP.S8.S32.SAT R101, R9, R8, R102 ;  /* 0x0000000809657239 */ /* 0x000fe20000001466 */
[----:B------:R-:W-:Y:S01]  /*81f0*/  IMAD R6, R49, R50, R6 ;  /* 0x0000003231067224 */ /* 0x000fe200078e0206 */
[----:B------:R-:W-:Y:S01]  /*8200*/  MOV R49, R78 ;  /* 0x0000004e00317202 */ /* 0x000fe20000000f00 */
[----:B------:R-:W-:Y:S01]  /*8210*/  IMAD R13, R46, R17, RZ ;  /* 0x000000112e0d7224 */ /* 0x000fe200078e02ff */
[----:B------:R-:W-:Y:S01]  /*8220*/  SHF.L.U32 R68, R61, 0x8, RZ ;  /* 0x000000083d447819 */ /* 0x000fe200000006ff */
[----:B------:R-:W-:Y:S01]  /*8230*/  IMAD R15, R55, R50, R15 ;  /* 0x00000032370f7224 */ /* 0x000fe200078e020f */
[----:B------:R-:W-:Y:S01]  /*8240*/  SHF.L.U32 R65, R62, 0x8, RZ ;  /* 0x000000083e417819 */ /* 0x000fe200000006ff */
[C---:B------:R-:W-:Y:S01]  /*8250*/  IMAD R14, R46.reuse, R18, RZ ;  /* 0x000000122e0e7224 */ /* 0x040fe200078e02ff */
[----:B------:R-:W-:Y:S01]  /*8260*/  SHF.L.U32 R62, R63, 0x10, RZ ;  /* 0x000000103f3e7819 */ /* 0x000fe200000006ff */
[----:B------:R-:W-:Y:S01]  /*8270*/  IMAD R12, R51, R50, R12 ;  /* 0x00000032330c7224 */ /* 0x000fe200078e020c */
[----:B------:R-:W-:Y:S01]  /*8280*/  I2IP.S8.S32.SAT R102, R15, R6, RZ ;  /* 0x000000060f667239 */ /* 0x000fe200000014ff */
[----:B------:R-:W-:Y:S01]  /*8290*/  IMAD R19, R46, R19, RZ ;  /* 0x000000132e137224 */ /* 0x000fe200078e02ff */
[----:B------:R-:W-:Y:S01]  /*82a0*/  SHF.R.S32.HI R51, RZ, 0x18, R76 ;  /* 0x00000018ff337819 */ /* 0x000fe2000001144c */
[----:B------:R-:W-:Y:S01]  /*82b0*/  IMAD R13, R52, R50, R13 ;  /* 0x00000032340d7224 */ /* 0x000fe200078e020d */
[----:B------:R-:W-:Y:S01]  /*82c0*/  I2IP.S8.S32.SAT R102, R5, R4, R102 ;  /* 0x0000000405667239 */ /* 0x000fe20000001466 */
[C---:B------:R-:W-:Y:S01]  /*82d0*/  IMAD R16, R46.reuse, R20, RZ ;  /* 0x000000142e107224 */ /* 0x040fe200078e02ff */
[----:B------:R-:W-:Y:S01]  /*82e0*/  SHF.R.S32.HI R52, RZ, 0x18, R62 ;  /* 0x00000018ff347819 */ /* 0x000fe2000001143e */
[-C--:B------:R-:W-:Y:S01]  /*82f0*/  IMAD R14, R53, R50.reuse, R14 ;  /* 0x00000032350e7224 */ /* 0x080fe200078e020e */
[----:B------:R-:W-:Y:S01]  /*8300*/  SHF.R.S32.HI R53, RZ, 0x18, R75 ;  /* 0x00000018ff357819 */ /* 0x000fe2000001144b */
[----:B------:R-:W-:Y:S01]  /*8310*/  IMAD R17, R46, R21, RZ ;  /* 0x000000152e117224 */ /* 0x000fe200078e02ff */
[----:B------:R-:W-:Y:S01]  /*8320*/  SHF.L.U32 R61, R63, 0x8, RZ ;  /* 0x000000083f3d7819 */ /* 0x000fe200000006ff */
[----:B------:R-:W-:Y:S01]  /*8330*/  IMAD R19, R56, R50, R19 ;  /* 0x0000003238137224 */ /* 0x000fe200078e0213 */
[----:B-1----:R-:W-:Y:S01]  /*8340*/  IADD3 R110, PT, PT, R44, 0x1, RZ ;  /* 0x000000012c6e7810 */ /* 0x002fe20007ffe0ff */
[C---:B------:R-:W-:Y:S02]  /*8350*/  IMAD R18, R46.reuse, R22, RZ ;  /* 0x000000162e127224 */ /* 0x040fe400078e02ff */
[----:B------:R-:W-:Y:S01]  /*8360*/  IMAD R16, R49, R50, R16 ;  /* 0x0000003231107224 */ /* 0x000fe200078e0210 */
[----:B------:R-:W-:Y:S01]  /*8370*/  I2IP.S8.S32.SAT R103, R19, R14, RZ ;  /* 0x0000000e13677239 */ /* 0x000fe200000014ff */
[C---:B------:R-:W-:Y:S02]  /*8380*/  IMAD R23, R46.reuse, R23, RZ ;  /* 0x000000172e177224 */ /* 0x040fe400078e02ff */
[----:B------:R-:W-:Y:S01]  /*8390*/  IMAD R17, R51, R50, R17 ;  /* 0x0000003233117224 */ /* 0x000fe200078e0211 */
[----:B------:R-:W-:Y:S01]  /*83a0*/  I2IP.S8.S32.SAT R103, R13, R12, R103 ;  /* 0x0000000c0d677239 */ /* 0x000fe20000001467 */
[C---:B------:R-:W-:Y:S01]  /*83b0*/  IMAD R20, R46.reuse, R24, RZ ;  /* 0x000000182e147224 */ /* 0x040fe200078e02ff */
[----:B------:R-:W-:Y:S01]  /*83c0*/  SHF.R.S32.HI R51, RZ, 0x18, R69 ;  /* 0x00000018ff337819 */ /* 0x000fe20000011445 */
[-C--:B------:R-:W-:Y:S01]  /*83d0*/  IMAD R18, R53, R50.reuse, R18 ;  /* 0x0000003235127224 */ /* 0x080fe200078e0212 */
[----:B------:R-:W-:Y:S01]  /*83e0*/  SHF.R.S32.HI R53, RZ, 0x18, R68 ;  /* 0x00000018ff357819 */ /* 0x000fe20000011444 */
[----:B------:R-:W-:Y:S01]  /*83f0*/  IMAD.MOV.U32 R49, RZ, RZ, R70 ;  /* 0x000000ffff317224 */ /* 0x000fe200078e0046 */
[----:B------:R1:W-:Y:S01]  /*8400*/  STS.128 [R95+UR49+0x3300], R100 ;  /* 0x003300645f007988 */ /* 0x0003e20008000c31 */
[C---:B------:R-:W-:Y:S02]  /*8410*/  IMAD R21, R46.reuse, R25, RZ ;  /* 0x000000192e157224 */ /* 0x040fe400078e02ff */
[----:B------:R-:W-:Y:S02]  /*8420*/  IMAD R23, R57, R50, R23 ;  /* 0x0000003239177224 */ /* 0x000fe400078e0217 */
[C---:B------:R-:W-:Y:S02]  /*8430*/  IMAD R22, R46.reuse, R26, RZ ;  /* 0x0000001a2e167224 */ /* 0x040fe400078e02ff */
[----:B------:R-:W-:Y:S01]  /*8440*/  IMAD R20, R49, R50, R20 ;  /* 0x0000003231147224 */ /* 0x000fe200078e0214 */
[----:B------:R-:W-:Y:S01]  /*8450*/  I2IP.S8.S32.SAT R116, R23, R18, RZ ;  /* 0x0000001217747239 */ /* 0x000fe200000014ff */
[C---:B------:R-:W-:Y:S01]  /*8460*/  IMAD R27, R46.reuse, R27, RZ ;  /* 0x0000001b2e1b7224 */ /* 0x040fe200078e02ff */
[----:B------:R-:W-:Y:S01]  /*8470*/  MOV R49, R67 ;  /* 0x0000004300317202 */ /* 0x000fe20000000f00 */
[----:B------:R-:W-:Y:S01]  /*8480*/  IMAD R21, R51, R50, R21 ;  /* 0x0000003233157224 */ /* 0x000fe200078e0215 */
[----:B------:R-:W-:Y:S01]  /*8490*/  I2IP.S8.S32.SAT R116, R17, R16, R116 ;  /* 0x0000001011747239 */ /* 0x000fe20000001474 */
[----:B------:R-:W-:Y:S01]  /*84a0*/  IMAD R24, R46, R28, RZ ;  /* 0x0000001c2e187224 */ /* 0x000fe200078e02ff */
[----:B------:R-:W-:Y:S01]  /*84b0*/  SHF.R.S32.HI R51, RZ, 0x18, R66 ;  /* 0x00000018ff337819 */ /* 0x000fe20000011442 */
[-C--:B------:R-:W-:Y:S01]  /*84c0*/  IMAD R22, R53, R50.reuse, R22 ;  /* 0x0000003235167224 */ /* 0x080fe200078e0216 */
[----:B------:R-:W-:Y:S01]  /*84d0*/  SHF.R.S32.HI R53, RZ, 0x18, R61 ;  /* 0x00000018ff357819 */ /* 0x000fe2000001143d */
[-C--:B------:R-:W-:Y:S02]  /*84e0*/  IMAD R27, R58, R50.reuse, R27 ;  /* 0x000000323a1b7224 */ /* 0x080fe400078e021b */
[C---:B------:R-:W-:Y:S02]  /*84f0*/  IMAD R25, R46.reuse, R29, RZ ;  /* 0x0000001d2e197224 */ /* 0x040fe400078e02ff */
[----:B------:R-:W-:Y:S01]  /*8500*/  IMAD R24, R49, R50, R24 ;  /* 0x0000003231187224 */ /* 0x000fe200078e0218 */
[----:B------:R-:W-:Y:S01]  /*8510*/  SHF.R.S32.HI R49, RZ, 0x18, R65 ;  /* 0x00000018ff317819 */ /* 0x000fe20000011441 */
[C---:B------:R-:W-:Y:S01]  /*8520*/  IMAD R26, R46.reuse, R30, RZ ;  /* 0x0000001e2e1a7224 */ /* 0x040fe200078e02ff */
[----:B------:R-:W-:Y:S01]  /*8530*/  I2IP.S8.S32.SAT R117, R27, R22, RZ ;  /* 0x000000161b757239 */ /* 0x000fe200000014ff */
[C---:B------:R-:W-:Y:S02]  /*8540*/  IMAD R31, R46.reuse, R31, RZ ;  /* 0x0000001f2e1f7224 */ /* 0x040fe400078e02ff */
[----:B------:R-:W-:Y:S01]  /*8550*/  IMAD R25, R51, R50, R25 ;  /* 0x0000003233197224 */ /* 0x000fe200078e0219 */
[----:B------:R-:W-:Y:S01]  /*8560*/  MOV R51, R64 ;  /* 0x0000004000337202 */ /* 0x000fe20000000f00 */
[C---:B------:R-:W-:Y:S01]  /*8570*/  IMAD R28, R46.reuse, R32, RZ ;  /* 0x000000202e1c7224 */ /* 0x040fe200078e02ff */
[----:B------:R-:W-:Y:S01]  /*8580*/  I2IP.S8.S32.SAT R117, R21, R20, R117 ;  /* 0x0000001415757239 */ /* 0x000fe20000001475 */
[-C--:B------:R-:W-:Y:S02]  /*8590*/  IMAD R26, R49, R50.reuse, R26 ;  /* 0x00000032311a7224 */ /* 0x080fe400078e021a */
[C---:B------:R-:W-:Y:S02]  /*85a0*/  IMAD R29, R46.reuse, R33, RZ ;  /* 0x000000212e1d7224 */ /* 0x040fe400078e02ff */
[-C--:B------:R-:W-:Y:S02]  /*85b0*/  IMAD R31, R59, R50.reuse, R31 ;  /* 0x000000323b1f7224 */ /* 0x080fe400078e021f */
[----:B------:R-:W-:Y:S02]  /*85c0*/  IMAD R28, R51, R50, R28 ;  /* 0x00000032331c7224 */ /* 0x000fe400078e021c */
[----:B------:R-:W-:Y:S01]  /*85d0*/  IMAD R30, R46, R34, RZ ;  /* 0x000000222e1e7224 */ /* 0x000fe200078e02ff */
[----:B------:R-:W-:Y:S01]  /*85e0*/  I2IP.S8.S32.SAT R113, R31, R26, RZ ;  /* 0x0000001a1f717239 */ /* 0x000fe200000014ff */
[----:B------:R-:W-:Y:S02]  /*85f0*/  IMAD R29, R52, R50, R29 ;  /* 0x00000032341d7224 */ /* 0x000fe400078e021d */
[----:B------:R-:W-:Y:S01]  /*8600*/  IMAD R35, R46, R35, RZ ;  /* 0x000000232e237224 */ /* 0x000fe200078e02ff */
[----:B------:R-:W-:Y:S01]  /*8610*/  I2IP.S8.S32.SAT R118, R25, R24, R113 ;  /* 0x0000001819767239 */ /* 0x000fe20000001471 */
[-C--:B------:R-:W-:Y:S02]  /*8620*/  IMAD R30, R53, R50.reuse, R30 ;  /* 0x00000032351e7224 */ /* 0x080fe400078e021e */
[----:B------:R-:W-:Y:S05]  /*8630*/  IMAD R35, R60, R50, R35 ;  /* 0x000000323c237224 */ /* 0x000fea00078e0223 */
[----:B------:R-:W-:Y:S04]  /*8640*/  I2IP.S8.S32.SAT R114, R35, R30, RZ ;  /* 0x0000001e23727239 */ /* 0x000fe800000014ff */
[----:B------:R-:W-:Y:S05]  /*8650*/  I2IP.S8.S32.SAT R119, R29, R28, R114 ;  /* 0x0000001c1d777239 */ /* 0x000fea0000001472 */
        /* <DEDUP_REMOVED lines=9> */
[----:B------:R-:W-:Y:S02]  /*86f0*/  UIADD3 UR12, UP0, UPT, UR52, 0x680, URZ ;  /* 0x00000680340c7890 */ /* 0x000fe4000ff1e0ff */
[----:B------:R-:W-:Y:S02]  /*8700*/  UIADD3 UR9, UPT, UPT, UR41, 0x20, URZ ;  /* 0x0000002029097890 */ /* 0x000fe4000fffe0ff */
[----:B------:R-:W-:Y:S02]  /*8710*/  UIADD3 UR8, UPT, UPT, UR49, 0x3300, URZ ;  /* 0x0000330031087890 */ /* 0x000fe4000fffe0ff */
[----:B------:R-:W-:Y:S01]  /*8720*/  UIADD3.X UR13, UPT, UPT, URZ, UR53, URZ, UP0, !UPT ;  /* 0x00000035ff0d7290 */ /* 0x000fe200087fe4ff */
[----:B------:R-:W-:Y:S01]  /*8730*/  UMOV UR10, UR42 ;  /* 0x0000002a000a7c82 */ /* 0x000fe20008000000 */
[----:B------:R-:W-:Y:S01]  /*8740*/  UMOV UR11, UR36 ;  /* 0x00000024000b7c82 */ /* 0x000fe20008000000 */
[----:B------:R-:W-:Y:S02]  /*8750*/  UIADD3 UR5, UPT, UPT, UR41, 0x60, URZ ;  /* 0x0000006029057890 */ /* 0x000fe4000fffe0ff */
[----:B------:R-:W-:Y:S01]  /*8760*/  UIADD3 UR4, UPT, UPT, UR49, 0x3b00, URZ ;  /* 0x00003b0031047890 */ /* 0x000fe2000fffe0ff */
[----:B------:R-:W-:Y:S03]  /*8770*/  UMOV UR6, UR42 ;  /* 0x0000002a00067c82 */ /* 0x000fe60008000000 */
[----:B------:R2:W-:Y:S01]  /*8780*/  UTMASTG.3D [UR8], [UR12] ;  /* 0x000000080c0073b5 */ /* 0x0005e20008010000 */
[----:B------:R-:W-:Y:S04]  /*8790*/  UMOV UR7, UR36 ;  /* 0x0000002400077c82 */ /* 0x000fe80008000000 */
[----:B------:R2:W-:Y:S01]  /*87a0*/  UTMASTG.3D [UR4], [UR12] ;  /* 0x000000040c0073b5 */ /* 0x0005e20008010000 */
[----:B------:R0:W-:Y:S01]  /*87b0*/  UTMACMDFLUSH ;  /* 0x00000000000079b7 */ /* 0x0001e20000000000 */
[----:B--2---:R-:W-:Y:S04]  /*87c0*/  DEPBAR.LE SB0, 0x1 ;  /* 0x000080400000791a */ /* 0x004fe80000000000 */
.L_x_144:
[----:B------:R-:W-:Y:S05]  /*87d0*/  BSYNC.RECONVERGENT B0 ;  /* 0x0000000000007941 */ /* 0x000fea0003800200 */
.L_x_143:
[----:B------:R-:W-:Y:S01]  /*87e0*/  BAR.SYNC.DEFER_BLOCKING 0x1, 0x80 ;  /* 0x0042000000007b1d */ /* 0x000fe20000010000 */
[----:B------:R-:W-:Y:S01]  /*87f0*/  ISETP.NE.AND P2, PT, R109, RZ, PT ;  /* 0x000000ff6d00720c */ /* 0x000fe20003f45270 */
[----:B------:R-:W-:Y:S01]  /*8800*/  IMAD.IADD R20, R43, 0x1, R83 ;  /* 0x000000012b147824 */ /* 0x000fe200078e0253 */
[----:B------:R-:W-:Y:S01]  /*8810*/  ISETP.NE.AND P0, PT, R111, 0x2, PT ;  /* 0x000000026f00780c */ /* 0x000fe20003f05270 */
[----:B------:R-:W-:Y:S01]  /*8820*/  IMAD.IADD R21, R45, 0x1, R90 ;  /* 0x000000012d157824 */ /* 0x000fe200078e025a */
[----:B------:R-:W-:Y:S02]  /*8830*/  ISETP.NE.AND P1, PT, R110, 0x4, PT ;  /* 0x000000046e00780c */ /* 0x000fe40003f25270 */
[----:B------:R-:W-:Y:S02]  /*8840*/  SEL R0, RZ, 0x1, P0 ;  /* 0x00000001ff007807 */ /* 0x000fe40000000000 */
[----:B------:R-:W-:Y:S02]  /*8850*/  SEL R3, RZ, 0x1, P1 ;  /* 0x00000001ff037807 */ /* 0x000fe40000800000 */
[----:B------:R-:W-:Y:S02]  /*8860*/  LOP3.LUT R105, R105, R0, RZ, 0x3c, !PT ;  /* 0x0000000069697212 */ /* 0x000fe400078e3cff */
[----:B------:R-:W-:Y:S02]  /*8870*/  LOP3.LUT R106, R106, R3, RZ, 0x3c, !PT ;  /* 0x000000036a6a7212 */ /* 0x000fe400078e3cff */
[----:B------:R-:W-:Y:S02]  /*8880*/  @P2 R2UR UR36, R98 ;  /* 0x00000000622422ca */ /* 0x000fe400000e0000 */
[----:B------:R-:W-:Y:S02]  /*8890*/  SEL R111, R111, RZ, P0 ;  /* 0x000000ff6f6f7207 */ /* 0x000fe40000000000 */
[----:B------:R-:W-:Y:S01]  /*88a0*/  SEL R44, R110, RZ, P1 ;  /* 0x000000ff6e2c7207 */ /* 0x000fe20000800000 */
[----:B------:R-:W-:Y:S10]  /*88b0*/  @P2 BRA `(.L_x_145) ;  /* 0xffffffd400bc2947 */ /* 0x000ff4000383ffff */
[----:B------:R-:W-:Y:S05]  /*88c0*/  EXIT ;  /* 0x000000000000794d */ /* 0x000fea0003800000 */
.L_x_25:
[----:B--2---:R2:W4:Y:S02]  /*88d0*/  SYNCS.PHASECHK.TRANS64.TRYWAIT P0, [R3+URZ+0x240], R2 ;  /* 0x00024002030075a7 */ /* 0x00452400080011ff */
[----:B----4-:R-:W-:Y:S05]  /*88e0*/  @!P0 NANOSLEEP.SYNCS 0x989680 ;  /* 0x009896800000895d */ /* 0x010fea0003900000 */
[----:B------:R-:W4:Y:S02]  /*88f0*/  @!P0 SYNCS.PHASECHK.TRANS64 P0, [R3+URZ+0x240], R2 ;  /* 0x00024002030085a7 */ /* 0x000f2400080010ff */
[----:B----4-:R-:W-:Y:S05]  /*8900*/  @!P0 BRA `(.L_x_25) ;  /* 0xfffffffc00f08947 */ /* 0x010fea000383ffff */
[----:B------:R-:W-:Y:S05]  /*8910*/  BRA `(.L_x_146) ;  /* 0xffffff9000647947 */ /* 0x000fea000383ffff */
.L_x_28:
[----:B-1----:R-:W-:-:S07]  /*8920*/  MOV R2, UR33 ;  /* 0x0000002100027c02 */ /* 0x002fce0008000f00 */
.L_x_147:
[----:B-1----:R1:W2:Y:S02]  /*8930*/  SYNCS.PHASECHK.TRANS64.TRYWAIT P0, [R2+URZ+0xd0], R5 ;  /* 0x0000d005020075a7 */ /* 0x0022a400080011ff */
[----:B--2---:R-:W-:Y:S05]  /*8940*/  @!P0 NANOSLEEP.SYNCS 0x989680 ;  /* 0x009896800000895d */ /* 0x004fea0003900000 */
[----:B------:R-:W2:Y:S02]  /*8950*/  @!P0 SYNCS.PHASECHK.TRANS64 P0, [R2+URZ+0xd0], R5 ;  /* 0x0000d005020085a7 */ /* 0x000ea400080010ff */
[----:B--2---:R-:W-:Y:S05]  /*8960*/  @!P0 BRA `(.L_x_147) ;  /* 0xfffffffc00f08947 */ /* 0x004fea000383ffff */
[----:B------:R-:W-:Y:S05]  /*8970*/  BRA `(.L_x_27) ;  /* 0xffffff9000c87947 */ /* 0x000fea000383ffff */
.L_x_35:
[----:B-1----:R-:W-:-:S07]  /*8980*/  MOV R2, UR17 ;  /* 0x0000001100027c02 */ /* 0x002fce0008000f00 */
.L_x_148:
[----:B-1----:R1:W2:Y:S02]  /*8990*/  SYNCS.PHASECHK.TRANS64.TRYWAIT P0, [R2+URZ+0xd0], R5 ;  /* 0x0000d005020075a7 */ /* 0x0022a400080011ff */
[----:B--2---:R-:W-:Y:S05]  /*89a0*/  @!P0 NANOSLEEP.SYNCS 0x989680 ;  /* 0x009896800000895d */ /* 0x004fea0003900000 */
[----:B------:R-:W2:Y:S02]  /*89b0*/  @!P0 SYNCS.PHASECHK.TRANS64 P0, [R2+URZ+0xd0], R5 ;  /* 0x0000d005020085a7 */ /* 0x000ea400080010ff */
[----:B--2---:R-:W-:Y:S05]  /*89c0*/  @!P0 BRA `(.L_x_148) ;  /* 0xfffffffc00f08947 */ /* 0x004fea000383ffff */
[----:B------:R-:W-:Y:S05]  /*89d0*/  BRA `(.L_x_34) ;  /* 0xffffff9400807947 */ /* 0x000fea000383ffff */
.L_x_40:
[----:B-1----:R1:W2:Y:S02]  /*89e0*/  SYNCS.PHASECHK.TRANS64.TRYWAIT P0, [R2+URZ+0x1d0], R3 ;  /* 0x0001d003020075a7 */ /* 0x0022a400080011ff */
[----:B--2---:R-:W-:Y:S05]  /*89f0*/  @!P0 NANOSLEEP.SYNCS 0x989680 ;  /* 0x009896800000895d */ /* 0x004fea0003900000 */
[----:B------:R-:W2:Y:S02]  /*8a00*/  @!P0 SYNCS.PHASECHK.TRANS64 P0, [R2+URZ+0x1d0], R3 ;  /* 0x0001d003020085a7 */ /* 0x000ea400080010ff */
[----:B--2---:R-:W-:Y:S05]  /*8a10*/  @!P0 BRA `(.L_x_40) ;  /* 0xfffffffc00f08947 */ /* 0x004fea000383ffff */
[----:B------:R-:W-:Y:S05]  /*8a20*/  BRA `(.L_x_149) ;  /* 0xffffff9800207947 */ /* 0x000fea000383ffff */
.L_x_44:
[----:B---3--:R-:W-:-:S07]  /*8a30*/  MOV R0, UR4 ;  /* 0x0000000400007c02 */ /* 0x008fce0008000f00 */
.L_x_150:
[----:B-1----:R1:W2:Y:S02]  /*8a40*/  SYNCS.PHASECHK.TRANS64.TRYWAIT P0, [R0+URZ], R3 ;  /* 0x00000003000075a7 */ /* 0x0022a400080011ff */
[----:B--2---:R-:W-:Y:S05]  /*8a50*/  @!P0 NANOSLEEP.SYNCS 0x989680 ;  /* 0x009896800000895d */ /* 0x004fea0003900000 */
[----:B------:R-:W2:Y:S02]  /*8a60*/  @!P0 SYNCS.PHASECHK.TRANS64 P0, [R0+URZ], R3 ;  /* 0x00000003000085a7 */ /* 0x000ea400080010ff */
[----:B--2---:R-:W-:Y:S05]  /*8a70*/  @!P0 BRA `(.L_x_150) ;  /* 0xfffffffc00f08947 */ /* 0x004fea000383ffff */
[----:B------:R-:W-:Y:S05]  /*8a80*/  BRA `(.L_x_151) ;  /* 0xffffff9c00907947 */ /* 0x000fea000383ffff */
.L_x_45:
[----:B---3--:R-:W-:-:S07]  /*8a90*/  MOV R0, UR4 ;  /* 0x0000000400007c02 */ /* 0x008fce0008000f00 */
.L_x_152:
[----:B-1----:R1:W2:Y:S02]  /*8aa0*/  SYNCS.PHASECHK.TRANS64.TRYWAIT P0, [R0+URZ], R3 ;  /* 0x00000003000075a7 */ /* 0x0022a400080011ff */
[----:B--2---:R-:W-:Y:S05]  /*8ab0*/  @!P0 NANOSLEEP.SYNCS 0x989680 ;  /* 0x009896800000895d */ /* 0x004fea0003900000 */
[----:B------:R-:W2:Y:S02]  /*8ac0*/  @!P0 SYNCS.PHASECHK.TRANS64 P0, [R0+URZ], R3 ;  /* 0x00000003000085a7 */ /* 0x000ea400080010ff */
[----:B--2---:R-:W-:Y:S05]  /*8ad0*/  @!P0 BRA `(.L_x_152) ;  /* 0xfffffffc00f08947 */ /* 0x004fea000383ffff */
[----:B------:R-:W-:Y:S05]  /*8ae0*/  BRA `(.L_x_153) ;  /* 0xffffff9c009c7947 */ /* 0x000fea000383ffff */
.L_x_46:
[----:B---3--:R-:W-:-:S07]  /*8af0*/  MOV R0, UR4 ;  /* 0x0000000400007c02 */ /* 0x008fce0008000f00 */
.L_x_154:
[----:B-1----:R1:W2:Y:S02]  /*8b00*/  SYNCS.PHASECHK.TRANS64.TRYWAIT P0, [R0+URZ], R3 ;  /* 0x00000003000075a7 */ /* 0x0022a400080011ff */
[----:B--2---:R-:W-:Y:S05]  /*8b10*/  @!P0 NANOSLEEP.SYNCS 0x989680 ;  /* 0x009896800000895d */ /* 0x004fea0003900000 */
[----:B------:R-:W2:Y:S02]  /*8b20*/  @!P0 SYNCS.PHASECHK.TRANS64 P0, [R0+URZ], R3 ;  /* 0x00000003000085a7 */ /* 0x000ea400080010ff */
[----:B--2---:R-:W-:Y:S05]  /*8b30*/  @!P0 BRA `(.L_x_154) ;  /* 0xfffffffc00f08947 */ /* 0x004fea000383ffff */
[----:B------:R-:W-:Y:S05]  /*8b40*/  BRA `(.L_x_155) ;  /* 0xffffff9c00a87947 */ /* 0x000fea000383ffff */
.L_x_47:
[----:B---3--:R-:W-:-:S07]  /*8b50*/  MOV R0, UR4 ;  /* 0x0000000400007c02 */ /* 0x008fce0008000f00 */
.L_x_156:
[----:B-1----:R1:W2:Y:S02]  /*8b60*/  SYNCS.PHASECHK.TRANS64.TRYWAIT P0, [R0+URZ], R3 ;  /* 0x00000003000075a7 */ /* 0x0022a400080011ff */
[----:B--2---:R-:W-:Y:S05]  /*8b70*/  @!P0 NANOSLEEP.SYNCS 0x989680 ;  /* 0x009896800000895d */ /* 0x004fea0003900000 */
[----:B------:R-:W2:Y:S02]  /*8b80*/  @!P0 SYNCS.PHASECHK.TRANS64 P0, [R0+URZ], R3 ;  /* 0x00000003000085a7 */ /* 0x000ea400080010ff */
[----:B--2---:R-:W-:Y:S05]  /*8b90*/  @!P0 BRA `(.L_x_156) ;  /* 0xfffffffc00f08947 */ /* 0x004fea000383ffff */
[----:B------:R-:W-:Y:S05]  /*8ba0*/  BRA `(.L_x_157) ;  /* 0xffffff9c00b47947 */ /* 0x000fea000383ffff */
.L_x_48:
[----:B---3--:R-:W-:-:S07]  /*8bb0*/  MOV R0, UR4 ;  /* 0x0000000400007c02 */ /* 0x008fce0008000f00 */
.L_x_158:
[----:B-1----:R1:W2:Y:S02]  /*8bc0*/  SYNCS.PHASECHK.TRANS64.TRYWAIT P0, [R0+URZ], R3 ;  /* 0x00000003000075a7 */ /* 0x0022a400080011ff */
[----:B--2---:R-:W-:Y:S05]  /*8bd0*/  @!P0 NANOSLEEP.SYNCS 0x989680 ;  /* 0x009896800000895d */ /* 0x004fea0003900000 */
[----:B------:R-:W2:Y:S02]  /*8be0*/  @!P0 SYNCS.PHASECHK.TRANS64 P0, [R0+URZ], R3 ;  /* 0x00000003000085a7 */ /* 0x000ea400080010ff */
[----:B--2---:R-:W-:Y:S05]  /*8bf0*/  @!P0 BRA `(.L_x_158) ;  /* 0xfffffffc00f08947 */ /* 0x004fea000383ffff */
[----:B------:R-:W-:Y:S05]  /*8c00*/  BRA `(.L_x_159) ;  /* 0xffffff9c00c07947 */ /* 0x000fea000383ffff */
.L_x_49:
[----:B---3--:R-:W-:-:S07]  /*8c10*/  MOV R0, UR4 ;  /* 0x0000000400007c02 */ /* 0x008fce0008000f00 */
.L_x_160:
[----:B-1----:R1:W2:Y:S02]  /*8c20*/  SYNCS.PHASECHK.TRANS64.TRYWAIT P0, [R0+URZ], R3 ;  /* 0x00000003000075a7 */ /* 0x0022a400080011ff */
[----:B--2---:R-:W-:Y:S05]  /*8c30*/  @!P0 NANOSLEEP.SYNCS 0x989680 ;  /* 0x009896800000895d */ /* 0x004fea0003900000 */
[----:B------:R-:W2:Y:S02]  /*8c40*/  @!P0 SYNCS.PHASECHK.TRANS64 P0, [R0+URZ], R3 ;  /* 0x00000003000085a7 */ /* 0x000ea400080010ff */
[----:B--2---:R-:W-:Y:S05]  /*8c50*/  @!P0 BRA `(.L_x_160) ;  /* 0xfffffffc00f08947 */ /* 0x004fea000383ffff */
[----:B------:R-:W-:Y:S05]  /*8c60*/  BRA `(.L_x_161) ;  /* 0xffffff9c00cc7947 */ /* 0x000fea000383ffff */
.L_x_50:
[----:B---3--:R-:W-:-:S07]  /*8c70*/  MOV R0, UR4 ;  /* 0x0000000400007c02 */ /* 0x008fce0008000f00 */
.L_x_162:
[----:B-1----:R1:W2:Y:S02]  /*8c80*/  SYNCS.PHASECHK.TRANS64.TRYWAIT P0, [R0+URZ], R3 ;  /* 0x00000003000075a7 */ /* 0x0022a400080011ff */
[----:B--2---:R-:W-:Y:S05]  /*8c90*/  @!P0 NANOSLEEP.SYNCS 0x989680 ;  /* 0x009896800000895d */ /* 0x004fea0003900000 */
[----:B------:R-:W2:Y:S02]  /*8ca0*/  @!P0 SYNCS.PHASECHK.TRANS64 P0, [R0+URZ], R3 ;  /* 0x00000003000085a7 */ /* 0x000ea400080010ff */
[----:B--2---:R-:W-:Y:S05]  /*8cb0*/  @!P0 BRA `(.L_x_162) ;  /* 0xfffffffc00f08947 */ /* 0x004fea000383ffff */
[----:B------:R-:W-:Y:S05]  /*8cc0*/  BRA `(.L_x_163) ;  /* 0xffffff9c00d87947 */ /* 0x000fea000383ffff */
.L_x_51:
[----:B---3--:R-:W-:-:S07]  /*8cd0*/  MOV R0, UR4 ;  /* 0x0000000400007c02 */ /* 0x008fce0008000f00 */
.L_x_164:
[----:B-1----:R1:W2:Y:S02]  /*8ce0*/  SYNCS.PHASECHK.TRANS64.TRYWAIT P0, [R0+URZ], R3 ;  /* 0x00000003000075a7 */ /* 0x0022a400080011ff */
[----:B--2---:R-:W-:Y:S05]  /*8cf0*/  @!P0 NANOSLEEP.SYNCS 0x989680 ;  /* 0x009896800000895d */ /* 0x004fea0003900000 */
[----:B------:R-:W2:Y:S02]  /*8d00*/  @!P0 SYNCS.PHASECHK.TRANS64 P0, [R0+URZ], R3 ;  /* 0x00000003000085a7 */ /* 0x000ea400080010ff */
[----:B--2---:R-:W-:Y:S05]  /*8d10*/  @!P0 BRA `(.L_x_164) ;  /* 0xfffffffc00f08947 */ /* 0x004fea000383ffff */
[----:B------:R-:W-:Y:S05]  /*8d20*/  BRA `(.L_x_165) ;  /* 0xffffff9c00e47947 */ /* 0x000fea000383ffff */
.L_x_52:
[----:B---3--:R-:W-:-:S07]  /*8d30*/  MOV R0, UR4 ;  /* 0x0000000400007c02 */ /* 0x008fce0008000f00 */
.L_x_166:
[----:B-1----:R1:W2:Y:S02]  /*8d40*/  SYNCS.PHASECHK.TRANS64.TRYWAIT P0, [R0+URZ], R3 ;  /* 0x00000003000075a7 */ /* 0x0022a400080011ff */
[----:B--2---:R-:W-:Y:S05]  /*8d50*/  @!P0 NANOSLEEP.SYNCS 0x989680 ;  /* 0x009896800000895d */ /* 0x004fea0003900000 */
[----:B------:R-:W2:Y:S02]  /*8d60*/  @!P0 SYNCS.PHASECHK.TRANS64 P0, [R0+URZ], R3 ;  /* 0x00000003000085a7 */ /* 0x000ea400080010ff */
[----:B--2---:R-:W-:Y:S05]  /*8d70*/  @!P0 BRA `(.L_x_166) ;  /* 0xfffffffc00f08947 */ /* 0x004fea000383ffff */
[----:B------:R-:W-:Y:S05]  /*8d80*/  BRA `(.L_x_167) ;  /* 0xffffff9c00f07947 */ /* 0x000fea000383ffff */
.L_x_53:
[----:B---3--:R-:W-:-:S07]  /*8d90*/  MOV R0, UR4 ;  /* 0x0000000400007c02 */ /* 0x008fce0008000f00 */
.L_x_168:
[----:B-1----:R1:W2:Y:S02]  /*8da0*/  SYNCS.PHASECHK.TRANS64.TRYWAIT P0, [R0+URZ], R3 ;  /* 0x00000003000075a7 */ /* 0x0022a400080011ff */
[----:B--2---:R-:W-:Y:S05]  /*8db0*/  @!P0 NANOSLEEP.SYNCS 0x989680 ;  /* 0x009896800000895d */ /* 0x004fea0003900000 */
[----:B------:R-:W2:Y:S02]  /*8dc0*/  @!P0 SYNCS.PHASECHK.TRANS64 P0, [R0+URZ], R3 ;  /* 0x00000003000085a7 */ /* 0x000ea400080010ff */
[----:B--2---:R-:W-:Y:S05]  /*8dd0*/  @!P0 BRA `(.L_x_168) ;  /* 0xfffffffc00f08947 */ /* 0x004fea000383ffff */
[----:B------:R-:W-:Y:S05]  /*8de0*/  BRA `(.L_x_169) ;  /* 0xffffff9c00fc7947 */ /* 0x000fea000383ffff */
.L_x_54:
[----:B---3--:R-:W-:-:S07]  /*8df0*/  MOV R0, UR4 ;  /* 0x0000000400007c02 */ /* 0x008fce0008000f00 */
.L_x_170:
[----:B-1----:R1:W2:Y:S02]  /*8e00*/  SYNCS.PHASECHK.TRANS64.TRYWAIT P0, [R0+URZ], R3 ;  /* 0x00000003000075a7 */ /* 0x0022a400080011ff */
[----:B--2---:R-:W-:Y:S05]  /*8e10*/  @!P0 NANOSLEEP.SYNCS 0x989680 ;  /* 0x009896800000895d */ /* 0x004fea0003900000 */
[----:B------:R-:W2:Y:S02]  /*8e20*/  @!P0 SYNCS.PHASECHK.TRANS64 P0, [R0+URZ], R3 ;  /* 0x00000003000085a7 */ /* 0x000ea400080010ff */
[----:B--2---:R-:W-:Y:S05]  /*8e30*/  @!P0 BRA `(.L_x_170) ;  /* 0xfffffffc00f08947 */ /* 0x004fea000383ffff */
[----:B------:R-:W-:Y:S05]  /*8e40*/  BRA `(.L_x_171) ;  /* 0xffffffa000087947 */ /* 0x000fea000383ffff */
.L_x_55:
[----:B---3--:R-:W-:-:S07]  /*8e50*/  MOV R0, UR4 ;  /* 0x0000000400007c02 */ /* 0x008fce0008000f00 */
.L_x_172:
[----:B-1----:R1:W2:Y:S02]  /*8e60*/  SYNCS.PHASECHK.TRANS64.TRYWAIT P0, [R0+URZ], R3 ;  /* 0x00000003000075a7 */ /* 0x0022a400080011ff */
[----:B--2---:R-:W-:Y:S05]  /*8e70*/  @!P0 NANOSLEEP.SYNCS 0x989680 ;  /* 0x009896800000895d */ /* 0x004fea0003900000 */
[----:B------:R-:W2:Y:S02]  /*8e80*/  @!P0 SYNCS.PHASECHK.TRANS64 P0, [R0+URZ], R3 ;  /* 0x00000003000085a7 */ /* 0x000ea400080010ff */
[----:B--2---:R-:W-:Y:S05]  /*8e90*/  @!P0 BRA `(.L_x_172) ;  /* 0xfffffffc00f08947 */ /* 0x004fea000383ffff */
[----:B------:R-:W-:Y:S05]  /*8ea0*/  BRA `(.L_x_173) ;  /* 0xffffffa000147947 */ /* 0x000fea000383ffff */
.L_x_56:
[----:B---3--:R-:W-:-:S07]  /*8eb0*/  MOV R0, UR4 ;  /* 0x0000000400007c02 */ /* 0x008fce0008000f00 */
.L_x_174:
[----:B-1----:R1:W2:Y:S02]  /*8ec0*/  SYNCS.PHASECHK.TRANS64.TRYWAIT P0, [R0+URZ], R3 ;  /* 0x00000003000075a7 */ /* 0x0022a400080011ff */
[----:B--2---:R-:W-:Y:S05]  /*8ed0*/  @!P0 NANOSLEEP.SYNCS 0x989680 ;  /* 0x009896800000895d */ /* 0x004fea0003900000 */
[----:B------:R-:W2:Y:S02]  /*8ee0*/  @!P0 SYNCS.PHASECHK.TRANS64 P0, [R0+URZ], R3 ;  /* 0x00000003000085a7 */ /* 0x000ea400080010ff */
[----:B--2---:R-:W-:Y:S05]  /*8ef0*/  @!P0 BRA `(.L_x_174) ;  /* 0xfffffffc00f08947 */ /* 0x004fea000383ffff */
[----:B------:R-:W-:Y:S05]  /*8f00*/  BRA `(.L_x_175) ;  /* 0xffffffa000207947 */ /* 0x000fea000383ffff */
.L_x_57:
[----:B---3--:R-:W-:-:S07]  /*8f10*/  MOV R0, UR4 ;  /* 0x0000000400007c02 */ /* 0x008fce0008000f00 */
.L_x_176:
[----:B-1----:R1:W2:Y:S02]  /*8f20*/  SYNCS.PHASECHK.TRANS64.TRYWAIT P0, [R0+URZ], R3 ;  /* 0x00000003000075a7 */ /* 0x0022a400080011ff */
[----:B--2---:R-:W-:Y:S05]  /*8f30*/  @!P0 NANOSLEEP.SYNCS 0x989680 ;  /* 0x009896800000895d */ /* 0x004fea0003900000 */
[----:B------:R-:W2:Y:S02]  /*8f40*/  @!P0 SYNCS.PHASECHK.TRANS64 P0, [R0+URZ], R3 ;  /* 0x00000003000085a7 */ /* 0x000ea400080010ff */
[----:B--2---:R-:W-:Y:S05]  /*8f50*/  @!P0 BRA `(.L_x_176) ;  /* 0xfffffffc00f08947 */ /* 0x004fea000383ffff */
[----:B------:R-:W-:Y:S05]  /*8f60*/  BRA `(.L_x_177) ;  /* 0xffffffa0002c7947 */ /* 0x000fea000383ffff */
.L_x_58:
[----:B---3--:R-:W-:-:S07]  /*8f70*/  MOV R0, UR4 ;  /* 0x0000000400007c02 */ /* 0x008fce0008000f00 */
.L_x_178:
[----:B-1----:R1:W2:Y:S02]  /*8f80*/  SYNCS.PHASECHK.TRANS64.TRYWAIT P0, [R0+URZ], R3 ;  /* 0x00000003000075a7 */ /* 0x0022a400080011ff */
[----:B--2---:R-:W-:Y:S05]  /*8f90*/  @!P0 NANOSLEEP.SYNCS 0x989680 ;  /* 0x009896800000895d */ /* 0x004fea0003900000 */
[----:B------:R-:W2:Y:S02]  /*8fa0*/  @!P0 SYNCS.PHASECHK.TRANS64 P0, [R0+URZ], R3 ;  /* 0x00000003000085a7 */ /* 0x000ea400080010ff */
[----:B--2---:R-:W-:Y:S05]  /*8fb0*/  @!P0 BRA `(.L_x_178) ;  /* 0xfffffffc00f08947 */ /* 0x004fea000383ffff */
[----:B------:R-:W-:Y:S05]  /*8fc0*/  BRA `(.L_x_179) ;  /* 0xffffffa000387947 */ /* 0x000fea000383ffff */
.L_x_59:
[----:B---3--:R-:W-:-:S07]  /*8fd0*/  MOV R0, UR4 ;  /* 0x0000000400007c02 */ /* 0x008fce0008000f00 */
.L_x_180:
[----:B-1----:R1:W2:Y:S02]  /*8fe0*/  SYNCS.PHASECHK.TRANS64.TRYWAIT P0, [R0+URZ], R3 ;  /* 0x00000003000075a7 */ /* 0x0022a400080011ff */
[----:B--2---:R-:W-:Y:S05]  /*8ff0*/  @!P0 NANOSLEEP.SYNCS 0x989680 ;  /* 0x009896800000895d */ /* 0x004fea0003900000 */
[----:B------:R-:W2:Y:S02]  /*9000*/  @!P0 SYNCS.PHASECHK.TRANS64 P0, [R0+URZ], R3 ;  /* 0x00000003000085a7 */ /* 0x000ea400080010ff */
[----:B--2---:R-:W-:Y:S05]  /*9010*/  @!P0 BRA `(.L_x_180) ;  /* 0xfffffffc00f08947 */ /* 0x004fea000383ffff */
[----:B------:R-:W-:Y:S05]  /*9020*/  BRA `(.L_x_181) ;  /* 0xffffffa000447947 */ /* 0x000fea000383ffff */
.L_x_60:
[----:B---3--:R-:W-:-:S07]  /*9030*/  MOV R0, UR4 ;  /* 0x0000000400007c02 */ /* 0x008fce0008000f00 */
.L_x_182:
[----:B-1----:R1:W2:Y:S02]  /*9040*/  SYNCS.PHASECHK.TRANS64.TRYWAIT P0, [R0+URZ], R3 ;  /* 0x00000003000075a7 */ /* 0x0022a400080011ff */
[----:B--2---:R-:W-:Y:S05]  /*9050*/  @!P0 NANOSLEEP.SYNCS 0x989680 ;  /* 0x009896800000895d */ /* 0x004fea0003900000 */
[----:B------:R-:W2:Y:S02]  /*9060*/  @!P0 SYNCS.PHASECHK.TRANS64 P0, [R0+URZ], R3 ;  /* 0x00000003000085a7 */ /* 0x000ea400080010ff */
[----:B--2---:R-:W-:Y:S05]  /*9070*/  @!P0 BRA `(.L_x_182) ;  /* 0xfffffffc00f08947 */ /* 0x004fea000383ffff */
[----:B------:R-:W-:Y:S05]  /*9080*/  BRA `(.L_x_183) ;  /* 0xffffffa000507947 */ /* 0x000fea000383ffff */
.L_x_61:
[----:B---3--:R-:W-:-:S07]  /*9090*/  MOV R0, UR4 ;  /* 0x0000000400007c02 */ /* 0x008fce0008000f00 */
.L_x_184:
[----:B-1----:R1:W2:Y:S02]  /*90a0*/  SYNCS.PHASECHK.TRANS64.TRYWAIT P0, [R0+URZ], R3 ;  /* 0x00000003000075a7 */ /* 0x0022a400080011ff */
[----:B--2---:R-:W-:Y:S05]  /*90b0*/  @!P0 NANOSLEEP.SYNCS 0x989680 ;  /* 0x009896800000895d */ /* 0x004fea0003900000 */
[----:B------:R-:W2:Y:S02]  /*90c0*/  @!P0 SYNCS.PHASECHK.TRANS64 P0, [R0+URZ], R3 ;  /* 0x00000003000085a7 */ /* 0x000ea400080010ff */
[----:B--2---:R-:W-:Y:S05]  /*90d0*/  @!P0 BRA `(.L_x_184) ;  /* 0xfffffffc00f08947 */ /* 0x004fea000383ffff */
[----:B------:R-:W-:Y:S05]  /*90e0*/  BRA `(.L_x_185) ;  /* 0xffffffa0005c7947 */ /* 0x000fea000383ffff */
.L_x_62:
[----:B---3--:R-:W-:-:S07]  /*90f0*/  MOV R0, UR4 ;  /* 0x0000000400007c02 */ /* 0x008fce0008000f00 */
.L_x_186:
[----:B-1----:R1:W2:Y:S02]  /*9100*/  SYNCS.PHASECHK.TRANS64.TRYWAIT P0, [R0+URZ], R3 ;  /* 0x00000003000075a7 */ /* 0x0022a400080011ff */
[----:B--2---:R-:W-:Y:S05]  /*9110*/  @!P0 NANOSLEEP.SYNCS 0x989680 ;  /* 0x009896800000895d */ /* 0x004fea0003900000 */
[----:B------:R-:W2:Y:S02]  /*9120*/  @!P0 SYNCS.PHASECHK.TRANS64 P0, [R0+URZ], R3 ;  /* 0x00000003000085a7 */ /* 0x000ea400080010ff */
[----:B--2---:R-:W-:Y:S05]  /*9130*/  @!P0 BRA `(.L_x_186) ;  /* 0xfffffffc00f08947 */ /* 0x004fea000383ffff */
[----:B------:R-:W-:Y:S05]  /*9140*/  BRA `(.L_x_187) ;  /* 0xffffffa000687947 */ /* 0x000fea000383ffff */
.L_x_63:
[----:B---3--:R-:W-:-:S07]  /*9150*/  MOV R0, UR4 ;  /* 0x0000000400007c02 */ /* 0x008fce0008000f00 */
.L_x_188:
[----:B-1----:R1:W2:Y:S02]  /*9160*/  SYNCS.PHASECHK.TRANS64.TRYWAIT P0, [R0+URZ], R3 ;  /* 0x00000003000075a7 */ /* 0x0022a400080011ff */
[----:B--2---:R-:W-:Y:S05]  /*9170*/  @!P0 NANOSLEEP.SYNCS 0x989680 ;  /* 0x009896800000895d */ /* 0x004fea0003900000 */
[----:B------:R-:W2:Y:S02]  /*9180*/  @!P0 SYNCS.PHASECHK.TRANS64 P0, [R0+URZ], R3 ;  /* 0x00000003000085a7 */ /* 0x000ea400080010ff */
[----:B--2---:R-:W-:Y:S05]  /*9190*/  @!P0 BRA `(.L_x_188) ;  /* 0xfffffffc00f08947 */ /* 0x004fea000383ffff */
[----:B------:R-:W-:Y:S05]  /*91a0*/  BRA `(.L_x_189) ;  /* 0xffffffa000747947 */ /* 0x000fea000383ffff */
.L_x_64:
[----:B---3--:R-:W-:-:S07]  /*91b0*/  MOV R0, UR4 ;  /* 0x0000000400007c02 */ /* 0x008fce0008000f00 */
.L_x_190:
[----:B-1----:R1:W2:Y:S02]  /*91c0*/  SYNCS.PHASECHK.TRANS64.TRYWAIT P0, [R0+URZ], R3 ;  /* 0x00000003000075a7 */ /* 0x0022a400080011ff */
[----:B--2---:R-:W-:Y:S05]  /*91d0*/  @!P0 NANOSLEEP.SYNCS 0x989680 ;  /* 0x009896800000895d */ /* 0x004fea0003900000 */
[----:B------:R-:W2:Y:S02]  /*91e0*/  @!P0 SYNCS.PHASECHK.TRANS64 P0, [R0+URZ], R3 ;  /* 0x00000003000085a7 */ /* 0x000ea400080010ff */
[----:B--2---:R-:W-:Y:S05]  /*91f0*/  @!P0 BRA `(.L_x_190) ;  /* 0xfffffffc00f08947 */ /* 0x004fea000383ffff */
[----:B------:R-:W-:Y:S05]  /*9200*/  BRA `(.L_x_191) ;  /* 0xffffffa000807947 */ /* 0x000fea000383ffff */
.L_x_65:
[----:B---3--:R-:W-:-:S07]  /*9210*/  MOV R0, UR4 ;  /* 0x0000000400007c02 */ /* 0x008fce0008000f00 */
.L_x_192:
[----:B-1----:R1:W2:Y:S02]  /*9220*/  SYNCS.PHASECHK.TRANS64.TRYWAIT P0, [R0+URZ], R3 ;  /* 0x00000003000075a7 */ /* 0x0022a400080011ff */
[----:B--2---:R-:W-:Y:S05]  /*9230*/  @!P0 NANOSLEEP.SYNCS 0x989680 ;  /* 0x009896800000895d */ /* 0x004fea0003900000 */
[----:B------:R-:W2:Y:S02]  /*9240*/  @!P0 SYNCS.PHASECHK.TRANS64 P0, [R0+URZ], R3 ;  /* 0x00000003000085a7 */ /* 0x000ea400080010ff */
[----:B--2---:R-:W-:Y:S05]  /*9250*/  @!P0 BRA `(.L_x_192) ;  /* 0xfffffffc00f08947 */ /* 0x004fea000383ffff */
[----:B------:R-:W-:Y:S05]  /*9260*/  BRA `(.L_x_193) ;  /* 0xffffffa0008c7947 */ /* 0x000fea000383ffff */
.L_x_66:
[----:B---3--:R-:W-:-:S07]  /*9270*/  MOV R0, UR4 ;  /* 0x0000000400007c02 */ /* 0x008fce0008000f00 */
.L_x_194:
[----:B-1----:R1:W2:Y:S02]  /*9280*/  SYNCS.PHASECHK.TRANS64.TRYWAIT P0, [R0+URZ], R3 ;  /* 0x00000003000075a7 */ /* 0x0022a400080011ff */
[----:B--2---:R-:W-:Y:S05]  /*9290*/  @!P0 NANOSLEEP.SYNCS 0x989680 ;  /* 0x009896800000895d */ /* 0x004fea0003900000 */
[----:B------:R-:W2:Y:S02]  /*92a0*/  @!P0 SYNCS.PHASECHK.TRANS64 P0, [R0+URZ], R3 ;  /* 0x00000003000085a7 */ /* 0x000ea400080010ff */
[----:B--2---:R-:W-:Y:S05]  /*92b0*/  @!P0 BRA `(.L_x_194) ;  /* 0xfffffffc00f08947 */ /* 0x004fea000383ffff */
[----:B------:R-:W-:Y:S05]  /*92c0*/  BRA `(.L_x_195) ;  /* 0xffffffa000987947 */ /* 0x000fea000383ffff */
.L_x_67:
[----:B---3--:R-:W-:-:S07]  /*92d0*/  MOV R0, UR4 ;  /* 0x0000000400007c02 */ /* 0x008fce0008000f00 */
.L_x_196:
[----:B-1----:R1:W2:Y:S02]  /*92e0*/  SYNCS.PHASECHK.TRANS64.TRYWAIT P0, [R0+URZ], R3 ;  /* 0x00000003000075a7 */ /* 0x0022a400080011ff */
[----:B--2---:R-:W-:Y:S05]  /*92f0*/  @!P0 NANOSLEEP.SYNCS 0x989680 ;  /* 0x009896800000895d */ /* 0x004fea0003900000 */
[----:B------:R-:W2:Y:S02]  /*9300*/  @!P0 SYNCS.PHASECHK.TRANS64 P0, [R0+URZ], R3 ;  /* 0x00000003000085a7 */ /* 0x000ea400080010ff */
[----:B--2---:R-:W-:Y:S05]  /*9310*/  @!P0 BRA `(.L_x_196) ;  /* 0xfffffffc00f08947 */ /* 0x004fea000383ffff */
[----:B------:R-:W-:Y:S05]  /*9320*/  BRA `(.L_x_197) ;  /* 0xffffffa000a47947 */ /* 0x000fea000383ffff */
.L_x_68:
[----:B---3--:R-:W-:-:S07]  /*9330*/  MOV R0, UR4 ;  /* 0x0000000400007c02 */ /* 0x008fce0008000f00 */
.L_x_198:
[----:B-1----:R1:W2:Y:S02]  /*9340*/  SYNCS.PHASECHK.TRANS64.TRYWAIT P0, [R0+URZ], R3 ;  /* 0x00000003000075a7 */ /* 0x0022a400080011ff */
[----:B--2---:R-:W-:Y:S05]  /*9350*/  @!P0 NANOSLEEP.SYNCS 0x989680 ;  /* 0x009896800000895d */ /* 0x004fea0003900000 */
[----:B------:R-:W2:Y:S02]  /*9360*/  @!P0 SYNCS.PHASECHK.TRANS64 P0, [R0+URZ], R3 ;  /* 0x00000003000085a7 */ /* 0x000ea400080010ff */
[----:B--2---:R-:W-:Y:S05]  /*9370*/  @!P0 BRA `(.L_x_198) ;  /* 0xfffffffc00f08947 */ /* 0x004fea000383ffff */
[----:B------:R-:W-:Y:S05]  /*9380*/  BRA `(.L_x_199) ;  /* 0xffffffa000b07947 */ /* 0x000fea000383ffff */
.L_x_71:
[----:B-1----:R1:W2:Y:S02]  /*9390*/  SYNCS.PHASECHK.TRANS64.TRYWAIT P0, [R0+URZ+0x230], R5 ;  /* 0x00023005000075a7 */ /* 0x0022a400080011ff */
[----:B--2---:R-:W-:Y:S05]  /*93a0*/  @!P0 NANOSLEEP.SYNCS 0x989680 ;  /* 0x009896800000895d */ /* 0x004fea0003900000 */
[----:B------:R-:W2:Y:S02]  /*93b0*/  @!P0 SYNCS.PHASECHK.TRANS64 P0, [R0+URZ+0x230], R5 ;  /* 0x00023005000085a7 */ /* 0x000ea400080010ff */
[----:B--2---:R-:W-:Y:S05]  /*93c0*/  @!P0 BRA `(.L_x_71) ;  /* 0xfffffffc00f08947 */ /* 0x004fea000383ffff */
[----:B------:R-:W-:Y:S05]  /*93d0*/  BRA `(.L_x_200) ;  /* 0xffffffa400107947 */ /* 0x000fea000383ffff */
.L_x_72:
[----:B------:R-:W-:-:S07]  /*93e0*/  MOV R0, UR5 ;  /* 0x0000000500007c02 */ /* 0x000fce0008000f00 */
.L_x_201:
[----:B-1----:R1:W2:Y:S02]  /*93f0*/  SYNCS.PHASECHK.TRANS64.TRYWAIT P0, [R0+URZ+0x1e0], R7 ;  /* 0x0001e007000075a7 */ /* 0x0022a400080011ff */
[----:B--2---:R-:W-:Y:S05]  /*9400*/  @!P0 NANOSLEEP.SYNCS 0x989680 ;  /* 0x009896800000895d */ /* 0x004fea0003900000 */
[----:B------:R-:W2:Y:S02]  /*9410*/  @!P0 SYNCS.PHASECHK.TRANS64 P0, [R0+URZ+0x1e0], R7 ;  /* 0x0001e007000085a7 */ /* 0x000ea400080010ff */
[----:B--2---:R-:W-:Y:S05]  /*9420*/  @!P0 BRA `(.L_x_201) ;  /* 0xfffffffc00f08947 */ /* 0x004fea000383ffff */
[----:B------:R-:W-:Y:S05]  /*9430*/  BRA `(.L_x_202) ;  /* 0xffffffa400207947 */ /* 0x000fea000383ffff */
.L_x_73:
[----:B-1----:R1:W2:Y:S02]  /*9440*/  SYNCS.PHASECHK.TRANS64.TRYWAIT P1, [R0+URZ+0x1d0], R5 ;  /* 0x0001d005000075a7 */ /* 0x0022a400080211ff */
[----:B--2---:R-:W-:Y:S05]  /*9450*/  @!P1 NANOSLEEP.SYNCS 0x989680 ;  /* 0x009896800000995d */ /* 0x004fea0003900000 */
[----:B------:R-:W2:Y:S02]  /*9460*/  @!P1 SYNCS.PHASECHK.TRANS64 P1, [R0+URZ+0x1d0], R5 ;  /* 0x0001d005000095a7 */ /* 0x000ea400080210ff */
[----:B--2---:R-:W-:Y:S05]  /*9470*/  @!P1 BRA `(.L_x_73) ;  /* 0xfffffffc00f09947 */ /* 0x004fea000383ffff */
[----:B------:R-:W-:Y:S05]  /*9480*/  BRA `(.L_x_203) ;  /* 0xffffffa400507947 */ /* 0x000fea000383ffff */
.L_x_76:
[----:B------:R-:W-:-:S07]  /*9490*/  MOV R0, UR5 ;  /* 0x0000000500007c02 */ /* 0x000fce0008000f00 */
.L_x_204:
[----:B-1----:R1:W2:Y:S02]  /*94a0*/  SYNCS.PHASECHK.TRANS64.TRYWAIT P0, [R0+URZ+0x1e0], R3 ;  /* 0x0001e003000075a7 */ /* 0x0022a400080011ff */
[----:B--2---:R-:W-:Y:S05]  /*94b0*/  @!P0 NANOSLEEP.SYNCS 0x989680 ;  /* 0x009896800000895d */ /* 0x004fea0003900000 */
[----:B------:R-:W2:Y:S02]  /*94c0*/  @!P0 SYNCS.PHASECHK.TRANS64 P0, [R0+URZ+0x1e0], R3 ;  /* 0x0001e003000085a7 */ /* 0x000ea400080010ff */
[----:B--2---:R-:W-:Y:S05]  /*94d0*/  @!P0 BRA `(.L_x_204) ;  /* 0xfffffffc00f08947 */ /* 0x004fea000383ffff */
[----:B------:R-:W-:Y:S05]  /*94e0*/  BRA `(.L_x_75) ;  /* 0xffffffa400a47947 */ /* 0x000fea000383ffff */
.L_x_85:
[----:B-1----:R-:W-:-:S04]  /*94f0*/  MOV R4, UR6 ;  /* 0x0000000600047c02 */ /* 0x002fc80008000f00 */
[----:B------:R1:W2:Y:S03]  /*9500*/  SYNCS.PHASECHK.TRANS64.TRYWAIT P0, [R4+URZ+0x8], R5 ;  /* 0x00000805040075a7 */ /* 0x0002a600080011ff */
[----:B--2---:R-:W-:Y:S05]  /*9510*/  @!P0 NANOSLEEP.SYNCS 0x989680 ;  /* 0x009896800000895d */ /* 0x004fea0003900000 */
[----:B------:R-:W2:Y:S02]  /*9520*/  @!P0 SYNCS.PHASECHK.TRANS64 P0, [R4+URZ+0x8], R5 ;  /* 0x00000805040085a7 */ /* 0x000ea400080010ff */
[----:B--2---:R-:W-:Y:S05]  /*9530*/  @!P0 BRA `(.L_x_85) ;  /* 0xfffffffc00ec8947 */ /* 0x004fea000383ffff */
[----:B------:R-:W-:Y:S05]  /*9540*/  BRA `(.L_x_84) ;  /* 0xffffffa800587947 */ /* 0x000fea000383ffff */
.L_x_87:
[----:B------:R-:W-:Y:S01]  /*9550*/  BSSY B0, `(.L_x_205) ;  /* 0x0000006000007945 */ /* 0x000fe20003800000 */
[----:B------:R-:W-:-:S07]  /*9560*/  MOV R15, 0xffffffff ;  /* 0xffffffff000f7802 */ /* 0x000fce0000000f00 */
[----:B-1---5:R-:W-:Y:S05]  /*9570*/  WARPSYNC.COLLECTIVE R15, `(.L_x_206) ;  /* 0x000000000f0c7348 */ /* 0x022fea0003c00000 */
[----:B------:R-:W-:Y:S02]  /*9580*/  ELECT P6, UR79, PT ;  /* 0x00000000004f782f */ /* 0x000fe400038c0000 */
[----:B------:R-:W-:Y:S01]  /*9590*/  MOV R14, UR79 ;  /* 0x0000004f000e7c02 */ /* 0x000fe20008000f00 */
[----:B-1---5:R-:W-:Y:S10]  /*95a0*/  ENDCOLLECTIVE ;  /* 0x000000000000791b */ /* 0x022ff40003800000 */
.L_x_206:
[----:B------:R-:W-:Y:S05]  /*95b0*/  BSYNC B0 ;  /* 0x0000000000007941 */ /* 0x000fea0003800000 */
.L_x_205:
[----:B------:R-:W-:Y:S05]  /*95c0*/  BRA `(.L_x_207) ;  /* 0xffffffa800887947 */ /* 0x000fea000383ffff */
.L_x_89:
[----:B-1----:R-:W-:-:S04]  /*95d0*/  MOV R2, UR6 ;  /* 0x0000000600027c02 */ /* 0x002fc80008000f00 */
[----:B------:R1:W2:Y:S03]  /*95e0*/  SYNCS.PHASECHK.TRANS64.TRYWAIT P0, [R2+URZ+0x8], R3 ;  /* 0x00000803020075a7 */ /* 0x0002a600080011ff */
[----:B--2---:R-:W-:Y:S05]  /*95f0*/  @!P0 NANOSLEEP.SYNCS 0x989680 ;  /* 0x009896800000895d */ /* 0x004fea0003900000 */
[----:B------:R-:W2:Y:S02]  /*9600*/  @!P0 SYNCS.PHASECHK.TRANS64 P0, [R2+URZ+0x8], R3 ;  /* 0x00000803020085a7 */ /* 0x000ea400080010ff */
[----:B--2---:R-:W-:Y:S05]  /*9610*/  @!P0 BRA `(.L_x_89) ;  /* 0xfffffffc00ec8947 */ /* 0x004fea000383ffff */
[----:B------:R-:W-:Y:S05]  /*9620*/  BRA `(.L_x_88) ;  /* 0xffffffa8008c7947 */ /* 0x000fea000383ffff */
.L_x_90:
[----:B-1----:R1:W2:Y:S02]  /*9630*/  SYNCS.PHASECHK.TRANS64.TRYWAIT P0, [R0+URZ+0x1d0], R5 ;  /* 0x0001d005000075a7 */ /* 0x0022a400080011ff */
[----:B--2---:R-:W-:Y:S05]  /*9640*/  @!P0 NANOSLEEP.SYNCS 0x989680 ;  /* 0x009896800000895d */ /* 0x004fea0003900000 */
[----:B------:R-:W2:Y:S02]  /*9650*/  @!P0 SYNCS.PHASECHK.TRANS64 P0, [R0+URZ+0x1d0], R5 ;  /* 0x0001d005000085a7 */ /* 0x000ea400080010ff */
[----:B--2---:R-:W-:Y:S05]  /*9660*/  @!P0 BRA `(.L_x_90) ;  /* 0xfffffffc00f08947 */ /* 0x004fea000383ffff */
[----:B------:R-:W-:Y:S05]  /*9670*/  BRA `(.L_x_208) ;  /* 0xffffffac00687947 */ /* 0x000fea000383ffff */
.L_x_92:
[----:B------:R-:W-:-:S07]  /*9680*/  MOV R0, UR10 ;  /* 0x0000000a00007c02 */ /* 0x000fce0008000f00 */
.L_x_209:
[----:B-1----:R1:W2:Y:S02]  /*9690*/  SYNCS.PHASECHK.TRANS64.TRYWAIT P0, [R0+URZ+0x210], R5 ;  /* 0x00021005000075a7 */ /* 0x0022a400080011ff */
[----:B--2---:R-:W-:Y:S05]  /*96a0*/  @!P0 NANOSLEEP.SYNCS 0x989680 ;  /* 0x009896800000895d */ /* 0x004fea0003900000 */
[----:B------:R-:W2:Y:S02]  /*96b0*/  @!P0 SYNCS.PHASECHK.TRANS64 P0, [R0+URZ+0x210], R5 ;  /* 0x00021005000085a7 */ /* 0x000ea400080010ff */
[----:B--2---:R-:W-:Y:S05]  /*96c0*/  @!P0 BRA `(.L_x_209) ;  /* 0xfffffffc00f08947 */ /* 0x004fea000383ffff */
[----:B------:R-:W-:Y:S05]  /*96d0*/  BRA `(.L_x_210) ;  /* 0xffffffac00b47947 */ /* 0x000fea000383ffff */
.L_x_95:
[----:B------:R-:W-:Y:S07]  /*96e0*/  MOV R0, UR9 ;  /* 0x0000000900007c02 */ /* 0x000fee0008000f00 */
.L_x_211:
[----:B-1----:R1:W2:Y:S02]  /*96f0*/  SYNCS.PHASECHK.TRANS64.TRYWAIT P0, [R0+URZ], R5 ;  /* 0x00000005000075a7 */ /* 0x0022a400080011ff */
[----:B--2---:R-:W-:Y:S05]  /*9700*/  @!P0 NANOSLEEP.SYNCS 0x989680 ;  /* 0x009896800000895d */ /* 0x004fea0003900000 */
[----:B------:R-:W2:Y:S02]  /*9710*/  @!P0 SYNCS.PHASECHK.TRANS64 P0, [R0+URZ], R5 ;  /* 0x00000005000085a7 */ /* 0x000ea400080010ff */
[----:B--2---:R-:W-:Y:S05]  /*9720*/  @!P0 BRA `(.L_x_211) ;  /* 0xfffffffc00f08947 */ /* 0x004fea000383ffff */
[----:B------:R-:W-:Y:S05]  /*9730*/  BRA `(.L_x_94) ;  /* 0xffffffac00c87947 */ /* 0x000fea000383ffff */
.L_x_99:
[----:B-1----:R-:W-:-:S07]  /*9740*/  MOV R0, UR7 ;  /* 0x0000000700007c02 */ /* 0x002fce0008000f00 */
.L_x_212:
[----:B-1----:R1:W2:Y:S02]  /*9750*/  SYNCS.PHASECHK.TRANS64.TRYWAIT P0, [R0+URZ], R3 ;  /* 0x00000003000075a7 */ /* 0x0022a400080011ff */
[----:B--2---:R-:W-:Y:S05]  /*9760*/  @!P0 NANOSLEEP.SYNCS 0x989680 ;  /* 0x009896800000895d */ /* 0x004fea0003900000 */
[----:B------:R-:W2:Y:S02]  /*9770*/  @!P0 SYNCS.PHASECHK.TRANS64 P0, [R0+URZ], R3 ;  /* 0x00000003000085a7 */ /* 0x000ea400080010ff */
[----:B--2---:R-:W-:Y:S05]  /*9780*/  @!P0 BRA `(.L_x_212) ;  /* 0xfffffffc00f08947 */ /* 0x004fea000383ffff */
[----:B------:R-:W-:Y:S05]  /*9790*/  BRA `(.L_x_213) ;  /* 0xffffffb000947947 */ /* 0x000fea000383ffff */
.L_x_100:
[----:B------:R-:W-:-:S07]  /*97a0*/  MOV R0, UR7 ;  /* 0x0000000700007c02 */ /* 0x000fce0008000f00 */
.L_x_214:
[----:B-1----:R1:W2:Y:S02]  /*97b0*/  SYNCS.PHASECHK.TRANS64.TRYWAIT P0, [R0+URZ], R3 ;  /* 0x00000003000075a7 */ /* 0x0022a400080011ff */
[----:B--2---:R-:W-:Y:S05]  /*97c0*/  @!P0 NANOSLEEP.SYNCS 0x989680 ;  /* 0x009896800000895d */ /* 0x004fea0003900000 */
[----:B------:R-:W2:Y:S02]  /*97d0*/  @!P0 SYNCS.PHASECHK.TRANS64 P0, [R0+URZ], R3 ;  /* 0x00000003000085a7 */ /* 0x000ea400080010ff */
[----:B--2---:R-:W-:Y:S05]  /*97e0*/  @!P0 BRA `(.L_x_214) ;  /* 0xfffffffc00f08947 */ /* 0x004fea000383ffff */
[----:B------:R-:W-:Y:S05]  /*97f0*/  BRA `(.L_x_215) ;  /* 0xffffffb000a07947 */ /* 0x000fea000383ffff */
.L_x_101:
[----:B------:R-:W-:-:S07]  /*9800*/  MOV R0, UR7 ;  /* 0x0000000700007c02 */ /* 0x000fce0008000f00 */
.L_x_216:
[----:B-1----:R1:W2:Y:S02]  /*9810*/  SYNCS.PHASECHK.TRANS64.TRYWAIT P0, [R0+URZ], R3 ;  /* 0x00000003000075a7 */ /* 0x0022a400080011ff */
[----:B--2---:R-:W-:Y:S05]  /*9820*/  @!P0 NANOSLEEP.SYNCS 0x989680 ;  /* 0x009896800000895d */ /* 0x004fea0003900000 */
[----:B------:R-:W2:Y:S02]  /*9830*/  @!P0 SYNCS.PHASECHK.TRANS64 P0, [R0+URZ], R3 ;  /* 0x00000003000085a7 */ /* 0x000ea400080010ff */
[----:B--2---:R-:W-:Y:S05]  /*9840*/  @!P0 BRA `(.L_x_216) ;  /* 0xfffffffc00f08947 */ /* 0x004fea000383ffff */
[----:B------:R-:W-:Y:S05]  /*9850*/  BRA `(.L_x_217) ;  /* 0xffffffb000ac7947 */ /* 0x000fea000383ffff */
.L_x_104:
[----:B------:R-:W-:-:S07]  /*9860*/  MOV R0, UR8 ;  /* 0x0000000800007c02 */ /* 0x000fce0008000f00 */
.L_x_218:
[----:B-1----:R1:W2:Y:S02]  /*9870*/  SYNCS.PHASECHK.TRANS64.TRYWAIT P1, [R0+URZ+0x250], R3 ;  /* 0x00025003000075a7 */ /* 0x0022a400080211ff */
[----:B--2---:R-:W-:Y:S05]  /*9880*/  @!P1 NANOSLEEP.SYNCS 0x989680 ;  /* 0x009896800000995d */ /* 0x004fea0003900000 */
[----:B------:R-:W2:Y:S02]  /*9890*/  @!P1 SYNCS.PHASECHK.TRANS64 P1, [R0+URZ+0x250], R3 ;  /* 0x00025003000095a7 */ /* 0x000ea400080210ff */
[----:B--2---:R-:W-:Y:S05]  /*98a0*/  @!P1 BRA `(.L_x_218) ;  /* 0xfffffffc00f09947 */ /* 0x004fea000383ffff */
[----:B------:R-:W-:Y:S05]  /*98b0*/  BRA `(.L_x_219) ;  /* 0xffffffb000f87947 */ /* 0x000fea000383ffff */
.L_x_109:
[----:B--2---:R2:W4:Y:S02]  /*98c0*/  SYNCS.PHASECHK.TRANS64.TRYWAIT P0, [R0+URZ+0x1d0], R3 ;  /* 0x0001d003000075a7 */ /* 0x00452400080011ff */
[----:B----4-:R-:W-:Y:S05]  /*98d0*/  @!P0 NANOSLEEP.SYNCS 0x989680 ;  /* 0x009896800000895d */ /* 0x010fea0003900000 */
[----:B------:R-:W4:Y:S02]  /*98e0*/  @!P0 SYNCS.PHASECHK.TRANS64 P0, [R0+URZ+0x1d0], R3 ;  /* 0x0001d003000085a7 */ /* 0x000f2400080010ff */
[----:B----4-:R-:W-:Y:S05]  /*98f0*/  @!P0 BRA `(.L_x_109) ;  /* 0xfffffffc00f08947 */ /* 0x010fea000383ffff */
[----:B------:R-:W-:Y:S05]  /*9900*/  BRA `(.L_x_220) ;  /* 0xffffffb800047947 */ /* 0x000fea000383ffff */
.L_x_112:
[----:B------:R-:W-:Y:S07]  /*9910*/  MOV R0, UR7 ;  /* 0x0000000700007c02 */ /* 0x000fee0008000f00 */
.L_x_221:
[----:B--2---:R2:W4:Y:S02]  /*9920*/  SYNCS.PHASECHK.TRANS64.TRYWAIT P0, [R0+URZ+0x1c8], R3 ;  /* 0x0001c803000075a7 */ /* 0x00452400080011ff */
[----:B----4-:R-:W-:Y:S05]  /*9930*/  @!P0 NANOSLEEP.SYNCS 0x989680 ;  /* 0x009896800000895d */ /* 0x010fea0003900000 */
[----:B------:R-:W4:Y:S02]  /*9940*/  @!P0 SYNCS.PHASECHK.TRANS64 P0, [R0+URZ+0x1c8], R3 ;  /* 0x0001c803000085a7 */ /* 0x000f2400080010ff */
[----:B----4-:R-:W-:Y:S05]  /*9950*/  @!P0 BRA `(.L_x_221) ;  /* 0xfffffffc00f08947 */ /* 0x010fea000383ffff */
[----:B------:R-:W-:Y:S05]  /*9960*/  BRA `(.L_x_111) ;  /* 0xffffffb800e47947 */ /* 0x000fea000383ffff */
.L_x_115:
[----:B--2---:R-:W-:Y:S07]  /*9970*/  MOV R3, UR7 ;  /* 0x0000000700037c02 */ /* 0x004fee0008000f00 */
.L_x_222:
[----:B-1----:R1:W2:Y:S02]  /*9980*/  SYNCS.PHASECHK.TRANS64.TRYWAIT P0, [R3+URZ+0x1b0], R12 ;  /* 0x0001b00c030075a7 */ /* 0x0022a400080011ff */
[----:B--2---:R-:W-:Y:S05]  /*9990*/  @!P0 NANOSLEEP.SYNCS 0x989680 ;  /* 0x009896800000895d */ /* 0x004fea0003900000 */
[----:B------:R-:W2:Y:S02]  /*99a0*/  @!P0 SYNCS.PHASECHK.TRANS64 P0, [R3+URZ+0x1b0], R12 ;  /* 0x0001b00c030085a7 */ /* 0x000ea400080010ff */
[----:B--2---:R-:W-:Y:S05]  /*99b0*/  @!P0 BRA `(.L_x_222) ;  /* 0xfffffffc00f08947 */ /* 0x004fea000383ffff */
[----:B------:R-:W-:Y:S05]  /*99c0*/  BRA `(.L_x_223) ;  /* 0xffffffbc005c7947 */ /* 0x000fea000383ffff */
.L_x_116:
[----:B------:R-:W-:Y:S07]  /*99d0*/  MOV R3, UR7 ;  /* 0x0000000700037c02 */ /* 0x000fee0008000f00 */
.L_x_224:
[----:B-1----:R1:W2:Y:S02]  /*99e0*/  SYNCS.PHASECHK.TRANS64.TRYWAIT P0, [R3+URZ+0x1b8], R12 ;  /* 0x0001b80c030075a7 */ /* 0x0022a400080011ff */
[----:B--2---:R-:W-:Y:S05]  /*99f0*/  @!P0 NANOSLEEP.SYNCS 0x989680 ;  /* 0x009896800000895d */ /* 0x004fea0003900000 */
[----:B------:R-:W2:Y:S02]  /*9a00*/  @!P0 SYNCS.PHASECHK.TRANS64 P0, [R3+URZ+0x1b8], R12 ;  /* 0x0001b80c030085a7 */ /* 0x000ea400080010ff */
[----:B--2---:R-:W-:Y:S05]  /*9a10*/  @!P0 BRA `(.L_x_224) ;  /* 0xfffffffc00f08947 */ /* 0x004fea000383ffff */
[----:B------:R-:W-:Y:S05]  /*9a20*/  BRA `(.L_x_225) ;  /* 0xffffffbc00f47947 */ /* 0x000fea000383ffff */
.L_x_118:
[----:B------:R-:W-:-:S07]  /*9a30*/  MOV R0, UR7 ;  /* 0x0000000700007c02 */ /* 0x000fce0008000f00 */
.L_x_226:
[----:B-1----:R1:W4:Y:S02]  /*9a40*/  SYNCS.PHASECHK.TRANS64.TRYWAIT P0, [R0+URZ+0x1b0], R3 ;  /* 0x0001b003000075a7 */ /* 0x00232400080011ff */
[----:B----4-:R-:W-:Y:S05]  /*9a50*/  @!P0 NANOSLEEP.SYNCS 0x989680 ;  /* 0x009896800000895d */ /* 0x010fea0003900000 */
[----:B------:R-:W4:Y:S02]  /*9a60*/  @!P0 SYNCS.PHASECHK.TRANS64 P0, [R0+URZ+0x1b0], R3 ;  /* 0x0001b003000085a7 */ /* 0x000f2400080010ff */
[----:B----4-:R-:W-:Y:S05]  /*9a70*/  @!P0 BRA `(.L_x_226) ;  /* 0xfffffffc00f08947 */ /* 0x010fea000383ffff */
[----:B------:R-:W-:Y:S05]  /*9a80*/  BRA `(.L_x_227) ;  /* 0xffffffc0007c7947 */ /* 0x000fea000383ffff */
.L_x_120:
[----:B--2---:R2:W3:Y:S02]  /*9a90*/  SYNCS.PHASECHK.TRANS64.TRYWAIT P0, [R0+URZ+0x1d0], R3 ;  /* 0x0001d003000075a7 */ /* 0x0044e400080011ff */
[----:B---3--:R-:W-:Y:S05]  /*9aa0*/  @!P0 NANOSLEEP.SYNCS 0x989680 ;  /* 0x009896800000895d */ /* 0x008fea0003900000 */
[----:B------:R-:W3:Y:S02]  /*9ab0*/  @!P0 SYNCS.PHASECHK.TRANS64 P0, [R0+URZ+0x1d0], R3 ;  /* 0x0001d003000085a7 */ /* 0x000ee400080010ff */
[----:B---3--:R-:W-:Y:S05]  /*9ac0*/  @!P0 BRA `(.L_x_120) ;  /* 0xfffffffc00f08947 */ /* 0x008fea000383ffff */
[----:B------:R-:W-:Y:S05]  /*9ad0*/  BRA `(.L_x_228) ;  /* 0xffffffc400487947 */ /* 0x000fea000383ffff */
.L_x_131:
[----:B-1----:R1:W3:Y:S02]  /*9ae0*/  SYNCS.PHASECHK.TRANS64.TRYWAIT P1, [R3+URZ+0x1a0], R0 ;  /* 0x0001a000030075a7 */ /* 0x0022e400080211ff */
[----:B---3--:R-:W-:Y:S05]  /*9af0*/  @!P1 NANOSLEEP.SYNCS 0x989680 ;  /* 0x009896800000995d */ /* 0x008fea0003900000 */
[----:B------:R-:W3:Y:S02]  /*9b00*/  @!P1 SYNCS.PHASECHK.TRANS64 P1, [R3+URZ+0x1a0], R0 ;  /* 0x0001a000030095a7 */ /* 0x000ee400080210ff */
[----:B---3--:R-:W-:Y:S05]  /*9b10*/  @!P1 BRA `(.L_x_131) ;  /* 0xfffffffc00f09947 */ /* 0x008fea000383ffff */
[----:B------:R-:W-:Y:S05]  /*9b20*/  BRA `(.L_x_130) ;  /* 0xffffffd000587947 */ /* 0x000fea000383ffff */
.L_x_133:
[----:B---3--:R3:W4:Y:S02]  /*9b30*/  SYNCS.PHASECHK.TRANS64.TRYWAIT P0, [R110+URZ+0x1f0], R5 ;  /* 0x0001f0056e0075a7 */ /* 0x00872400080011ff */
[----:B----4-:R-:W-:Y:S05]  /*9b40*/  @!P0 NANOSLEEP.SYNCS 0x989680 ;  /* 0x009896800000895d */ /* 0x010fea0003900000 */
[----:B------:R-:W4:Y:S02]  /*9b50*/  @!P0 SYNCS.PHASECHK.TRANS64 P0, [R110+URZ+0x1f0], R5 ;  /* 0x0001f0056e0085a7 */ /* 0x000f2400080010ff */
[----:B----4-:R-:W-:Y:S05]  /*9b60*/  @!P0 BRA `(.L_x_133) ;  /* 0xfffffffc00f08947 */ /* 0x010fea000383ffff */
[----:B------:R-:W-:Y:S05]  /*9b70*/  BRA `(.L_x_132) ;  /* 0xffffffd000ac7947 */ /* 0x000fea000383ffff */
.L_x_141:
[----:B--2---:R2:W3:Y:S02]  /*9b80*/  SYNCS.PHASECHK.TRANS64.TRYWAIT P0, [R75+URZ+0x1a0], R0 ;  /* 0x0001a0004b0075a7 */ /* 0x0044e400080011ff */
[----:B---3--:R-:W-:Y:S05]  /*9b90*/  @!P0 NANOSLEEP.SYNCS 0x989680 ;  /* 0x009896800000895d */ /* 0x008fea0003900000 */
[----:B------:R-:W3:Y:S02]  /*9ba0*/  @!P0 SYNCS.PHASECHK.TRANS64 P0, [R75+URZ+0x1a0], R0 ;  /* 0x0001a0004b0085a7 */ /* 0x000ee400080010ff */
[----:B---3--:R-:W-:Y:S05]  /*9bb0*/  @!P0 BRA `(.L_x_141) ;  /* 0xfffffffc00f08947 */ /* 0x008fea000383ffff */
[----:B------:R-:W-:Y:S05]  /*9bc0*/  BRA `(.L_x_140) ;  /* 0xffffffdc00b87947 */ /* 0x000fea000383ffff */
        .weak           $__internal_0_$__cuda_sm10x_tcgen05_guardrail_trap_col_being_dealloced_not_returned_by_alloc
        .type           $__internal_0_$__cuda_sm10x_tcgen05_guardrail_trap_col_being_dealloced_not_returned_by_alloc,@function
        .size           $__internal_0_$__cuda_sm10x_tcgen05_guardrail_trap_col_being_dealloced_not_returned_by_alloc,($__internal_1_$__cuda_sm10x_tcgen05_guardrail_trap_phase_invalid_during_alloc - $__internal_0_$__cuda_sm10x_tcgen05_guardrail_trap_col_being_dealloced_not_returned_by_alloc)
$__internal_0_$__cuda_sm10x_tcgen05_guardrail_trap_col_being_dealloced_not_returned_by_alloc:
[----:B------:R-:W-:Y:S05]  /*9bd0*/  BPT.TRAP 0x1 ;  /* 0x000000040000795c */ /* 0x000fea0000300000 */
[----:B------:R-:W-:-:S04]  /*9be0*/  HFMA2 R3, -RZ, RZ, 0, 0 ;  /* 0x00000000ff037431 */ /* 0x000fc800000001ff */
[----:B------:R-:W-:Y:S05]  /*9bf0*/  RET.REL.NODEC R2 `(_ZN7cutlass13device_kernelINS_4gemm6kernel13GemmUniversalIN4cute5tupleIJiiiiEEENS1_10collective13CollectiveMmaINS1_35MainloopSm100TmaUmmaWarpSpecializedILi26ELi2ELi4ENS5_IJNS4_1CILi2EEENSA_ILi1EEESC_EEEEENS5_IJNSA_ILi128EEESF_NSA_ILi64EEEEEEaNS5_IJlSC_lEEEaSI_NS4_8TiledMMAINS4_8MMA_AtomIJNS4_21SM100_MMA_S8_2x1SM_SSIaaiLi128ELi128ELNS4_4UMMA5MajorE0ELSN_0ELNSM_8SaturateE0EEEEEENS4_6LayoutINS5_IJSC_SC_SC_EEENS5_IJNSA_ILi0EEEST_ST_EEEEENS5_IJNS4_10UnderscoreESW_SW_EEEEENS4_18SM100_TMA_2SM_LOADENS4_14ComposedLayoutINS4_7SwizzleILi2ELi4ELi3EEENS4_18smem_ptr_flag_bitsILi8EEENSR_INS5_IJNSA_ILi8EEESG_EEENS5_IJSG_SC_EEEEEEEvNS4_8identityESZ_S19_vS1A_EENS_8epilogue10collective18CollectiveEpilogueINS1C_23Sm100TmaWarpSpecializedILi2ELi2ELi32ELb0ELb0EEEJNS5_IJSG_SF_SG_EEENS5_IJNSR_ISG_SC_EENSR_INS5_IJNSA_ILi32EEESB_EEENS5_IJSC_SG_EEEEEEEEaSI_aSI_NS1C_6fusion15FusionCallbacksIS1G_NS1O_17LinearCombinationIaiaiLNS_15FloatRoundStyleE2EEES1H_S1N_JEEENS4_5SM1004TMEM4LOAD26SM100_TMEM_LOAD_32dp32b32xENS4_13SM90_TMA_LOADENS10_INS11_ILi1ELi4ELi3EEES14_NSR_INS5_IJS15_S1J_EEENS5_IJS1J_SC_EEEEEEENS4_39AutoVectorizingCopyWithAssumedAlignmentILi128EEENS4_14SM90_TMA_STOREES23_S25_S25_EEEvvEEEEvNT_6ParamsE) ;  /* 0xffffff6402007950 */ /* 0x000fea0003c3ffff */
        .weak           $__internal_1_$__cuda_sm10x_tcgen05_guardrail_trap_phase_invalid_during_alloc
        .type           $__internal_1_$__cuda_sm10x_tcgen05_guardrail_trap_phase_invalid_during_alloc,@function
        .size           $__internal_1_$__cuda_sm10x_tcgen05_guardrail_trap_phase_invalid_during_alloc,($__internal_2_$__cuda_sm10x_tcgen05_guardrail_trap_unallocated_columns_being_dealloced - $__internal_1_$__cuda_sm10x_tcgen05_guardrail_trap_phase_invalid_during_alloc)
$__internal_1_$__cuda_sm10x_tcgen05_guardrail_trap_phase_invalid_during_alloc:
[----:B------:R-:W-:Y:S05]  /*9c00*/  BPT.TRAP 0x1 ;  /* 0x000000040000795c */ /* 0x000fea0000300000 */
[----:B------:R-:W-:-:S04]  /*9c10*/  MOV R3, 0x0 ;  /* 0x0000000000037802 */ /* 0x000fc80000000f00 */
[----:B------:R-:W-:Y:S05]  /*9c20*/  RET.REL.NODEC R2 `(_ZN7cutlass13device_kernelINS_4gemm6kernel13GemmUniversalIN4cute5tupleIJiiiiEEENS1_10collective13CollectiveMmaINS1_35MainloopSm100TmaUmmaWarpSpecializedILi26ELi2ELi4ENS5_IJNS4_1CILi2EEENSA_ILi1EEESC_EEEEENS5_IJNSA_ILi128EEESF_NSA_ILi64EEEEEEaNS5_IJlSC_lEEEaSI_NS4_8TiledMMAINS4_8MMA_AtomIJNS4_21SM100_MMA_S8_2x1SM_SSIaaiLi128ELi128ELNS4_4UMMA5MajorE0ELSN_0ELNSM_8SaturateE0EEEEEENS4_6LayoutINS5_IJSC_SC_SC_EEENS5_IJNSA_ILi0EEEST_ST_EEEEENS5_IJNS4_10UnderscoreESW_SW_EEEEENS4_18SM100_TMA_2SM_LOADENS4_14ComposedLayoutINS4_7SwizzleILi2ELi4ELi3EEENS4_18smem_ptr_flag_bitsILi8EEENSR_INS5_IJNSA_ILi8EEESG_EEENS5_IJSG_SC_EEEEEEEvNS4_8identityESZ_S19_vS1A_EENS_8epilogue10collective18CollectiveEpilogueINS1C_23Sm100TmaWarpSpecializedILi2ELi2ELi32ELb0ELb0EEEJNS5_IJSG_SF_SG_EEENS5_IJNSR_ISG_SC_EENSR_INS5_IJNSA_ILi32EEESB_EEENS5_IJSC_SG_EEEEEEEEaSI_aSI_NS1C_6fusion15FusionCallbacksIS1G_NS1O_17LinearCombinationIaiaiLNS_15FloatRoundStyleE2EEES1H_S1N_JEEENS4_5SM1004TMEM4LOAD26SM100_TMEM_LOAD_32dp32b32xENS4_13SM90_TMA_LOADENS10_INS11_ILi1ELi4ELi3EEES14_NSR_INS5_IJS15_S1J_EEENS5_IJS1J_SC_EEEEEEENS4_39AutoVectorizingCopyWithAssumedAlignmentILi128EEENS4_14SM90_TMA_STOREES23_S25_S25_EEEvvEEEEvNT_6ParamsE) ;  /* 0xffffff6002f47950 */ /* 0x000fea0003c3ffff */
        .weak           $__internal_2_$__cuda_sm10x_tcgen05_guardrail_trap_unallocated_columns_being_dealloced
        .type           $__internal_2_$__cuda_sm10x_tcgen05_guardrail_trap_unallocated_columns_being_dealloced,@function
        .size           $__internal_2_$__cuda_sm10x_tcgen05_guardrail_trap_unallocated_columns_being_dealloced,(.L_x_230 - $__internal_2_$__cuda_sm10x_tcgen05_guardrail_trap_unallocated_columns_being_dealloced)
$__internal_2_$__cuda_sm10x_tcgen05_guardrail_trap_unallocated_columns_being_dealloced:
[----:B------:R-:W-:Y:S05]  /*9c30*/  BPT.TRAP 0x1 ;  /* 0x000000040000795c */ /* 0x000fea0000300000 */
[----:B------:R-:W-:-:S04]  /*9c40*/  HFMA2 R3, -RZ, RZ, 0, 0 ;  /* 0x00000000ff037431 */ /* 0x000fc800000001ff */
[----:B------:R-:W-:Y:S05]  /*9c50*/  RET.REL.NODEC R2 `(_ZN7cutlass13device_kernelINS_4gemm6kernel13GemmUniversalIN4cute5tupleIJiiiiEEENS1_10collective13CollectiveMmaINS1_35MainloopSm100TmaUmmaWarpSpecializedILi26ELi2ELi4ENS5_IJNS4_1CILi2EEENSA_ILi1EEESC_EEEEENS5_IJNSA_ILi128EEESF_NSA_ILi64EEEEEEaNS5_IJlSC_lEEEaSI_NS4_8TiledMMAINS4_8MMA_AtomIJNS4_21SM100_MMA_S8_2x1SM_SSIaaiLi128ELi128ELNS4_4UMMA5MajorE0ELSN_0ELNSM_8SaturateE0EEEEEENS4_6LayoutINS5_IJSC_SC_SC_EEENS5_IJNSA_ILi0EEEST_ST_EEEEENS5_IJNS4_10UnderscoreESW_SW_EEEEENS4_18SM100_TMA_2SM_LOADENS4_14ComposedLayoutINS4_7SwizzleILi2ELi4ELi3EEENS4_18smem_ptr_flag_bitsILi8EEENSR_INS5_IJNSA_ILi8EEESG_EEENS5_IJSG_SC_EEEEEEEvNS4_8identityESZ_S19_vS1A_EENS_8epilogue10collective18CollectiveEpilogueINS1C_23Sm100TmaWarpSpecializedILi2ELi2ELi32ELb0ELb0EEEJNS5_IJSG_SF_SG_EEENS5_IJNSR_ISG_SC_EENSR_INS5_IJNSA_ILi32EEESB_EEENS5_IJSC_SG_EEEEEEEEaSI_aSI_NS1C_6fusion15FusionCallbacksIS1G_NS1O_17LinearCombinationIaiaiLNS_15FloatRoundStyleE2EEES1H_S1N_JEEENS4_5SM1004TMEM4LOAD26SM100_TMEM_LOAD_32dp32b32xENS4_13SM90_TMA_LOADENS10_INS11_ILi1ELi4ELi3EEES14_NSR_INS5_IJS15_S1J_EEENS5_IJS1J_SC_EEEEEEENS4_39AutoVectorizingCopyWithAssumedAlignmentILi128EEENS4_14SM90_TMA_STOREES23_S25_S25_EEEvvEEEEvNT_6ParamsE) ;  /* 0xffffff6002e87950 */ /* 0x000fea0003c3ffff */
.L_x_229:
[----:B------:R-:W-:-:S00]  /*9c60*/  BRA `(.L_x_229) ;  /* 0xfffffffc00fc7947 */ /* 0x000fc0000383ffff */
[----:B------:R-:W-:-:S00]  /*9c70*/  NOP ;  /* 0x0000000000007918 */ /* 0x000fc00000000000 */
        /* <DEDUP_REMOVED lines=8> */
.L_x_230:


//--------------------- .nv.global.init           --------------------------
	.section	.nv.global.init,"aw",@progbits
.nv.global.init:
	.type		$str$27,@object
	.size		$str$27,($str$28 - $str$27)
$str$27:
        /*0000*/ 	.byte	0x28, 0x61, 0x64, 0x64, 0x72, 0x65, 0x73, 0x73, 0x20, 0x26, 0x20, 0x6d, 0x61, 0x73, 0x6b, 0x29
        /*0010*/ 	.byte	0x20, 0x3d, 0x3d, 0x20, 0x30, 0x00
	.type		$str$28,@object
	.size		$str$28,($str$26 - $str$28)
$str$28:
        /*0016*/ 	.byte	0x2f, 0x74, 0x6d, 0x70, 0x2f, 0x63, 0x75, 0x74, 0x6c, 0x61, 0x73, 0x73, 0x5f, 0x73, 0x77, 0x65
        /*0026*/ 	.byte	0x65, 0x70, 0x5f, 0x73, 0x72, 0x63, 0x2f, 0x69, 0x6e, 0x63, 0x6c, 0x75, 0x64, 0x65, 0x2f, 0x63
        /*0036*/ 	.byte	0x75, 0x74, 0x65, 0x2f, 0x70, 0x6f, 0x69, 0x6e, 0x74, 0x65, 0x72, 0x5f, 0x66, 0x6c, 0x61, 0x67
        /*0046*/ 	.byte	0x67, 0x65, 0x64, 0x2e, 0x68, 0x70, 0x70, 0x00
	.type		$str$26,@object
	.size		$str$26,($str$25 - $str$26)
$str$26:
        /*004e*/ 	.byte	0x2f, 0x74, 0x6d, 0x70, 0x2f, 0x63, 0x75, 0x74, 0x6c, 0x61, 0x73, 0x73, 0x5f, 0x73, 0x77, 0x65
        /*005e*/ 	.byte	0x65, 0x70, 0x5f, 0x73, 0x72, 0x63, 0x2f, 0x69, 0x6e, 0x63, 0x6c, 0x75, 0x64, 0x65, 0x2f, 0x63
        /*006e*/ 	.byte	0x75, 0x74, 0x65, 0x2f, 0x61, 0x74, 0x6f, 0x6d, 0x2f, 0x63, 0x6f, 0x70, 0x79, 0x5f, 0x74, 0x72
        /*007e*/ 	.byte	0x61, 0x69, 0x74, 0x73, 0x5f, 0x73, 0x6d, 0x31, 0x30, 0x30, 0x2e, 0x68, 0x70, 0x70, 0x00
	.type		$str$25,@object
	.size		$str$25,(__unnamed_1 - $str$25)
$str$25:
        /*008d*/ 	.byte	0x28, 0x28, 0x75, 0x69, 0x6e, 0x74, 0x33, 0x32, 0x5f, 0x74, 0x28, 0x74, 0x68, 0x72, 0x65, 0x61
        /*009d*/ 	.byte	0x64, 0x49, 0x64, 0x78, 0x2e, 0x78, 0x29, 0x20, 0x2f, 0x20, 0x33, 0x32, 0x29, 0x20, 0x25, 0x20
        /*00ad*/ 	.byte	0x34, 0x29, 0x20, 0x3d, 0x3d, 0x20, 0x28, 0x28, 0x28, 0x74, 0x6d, 0x65, 0x6d, 0x5f, 0x61, 0x64
        /*00bd*/ 	.byte	0x64, 0x72, 0x20, 0x3e, 0x3e, 0x20, 0x31, 0x36, 0x29, 0x20, 0x2f, 0x20, 0x33, 0x32, 0x29, 0x20
        /*00cd*/ 	.byte	0x25, 0x20, 0x34, 0x29, 0x00
	.type		__unnamed_1,@object
	.size		__unnamed_1,(__unnamed_2 - __unnamed_1)
__unnamed_1:
        /*00d2*/ 	.byte	0x61, 0x75, 0x74, 0x6f, 0x20, 0x63, 0x75, 0x74, 0x65, 0x3a, 0x3a, 0x61, 0x73, 0x5f, 0x70, 0x6f
        /* <DEDUP_REMOVED lines=24> */
        /*0262*/ 	.byte	0x3e, 0x3e, 0x5d, 0x00
	.type		__unnamed_2,@object
	.size		__unnamed_2,(.L_2 - __unnamed_2)
__unnamed_2:
        /* <DEDUP_REMOVED lines=41> */
.L_2:


//--------------------- .nv.shared._ZN7cutlass13device_kernelINS_4gemm6kernel13GemmUniversalIN4cute5tupleIJiiiiEEENS1_10collective13CollectiveMmaINS1_35MainloopSm100TmaUmmaWarpSpecializedILi26ELi2ELi4ENS5_IJNS4_1CILi2EEENSA_ILi1EEESC_EEEEENS5_IJNSA_ILi128EEESF_NSA_ILi64EEEEEEaNS5_IJlSC_lEEEaSI_NS4_8TiledMMAINS4_8MMA_AtomIJNS4_21SM100_MMA_S8_2x1SM_SSIaaiLi128ELi128ELNS4_4UMMA5MajorE0ELSN_0ELNSM_8SaturateE0EEEEEENS4_6LayoutINS5_IJSC_SC_SC_EEENS5_IJNSA_ILi0EEEST_ST_EEEEENS5_IJNS4_10UnderscoreESW_SW_EEEEENS4_18SM100_TMA_2SM_LOADENS4_14ComposedLayoutINS4_7SwizzleILi2ELi4ELi3EEENS4_18smem_ptr_flag_bitsILi8EEENSR_INS5_IJNSA_ILi8EEESG_EEENS5_IJSG_SC_EEEEEEEvNS4_8identityESZ_S19_vS1A_EENS_8epilogue10collective18CollectiveEpilogueINS1C_23Sm100TmaWarpSpecializedILi2ELi2ELi32ELb0ELb0EEEJNS5_IJSG_SF_SG_EEENS5_IJNSR_ISG_SC_EENSR_INS5_IJNSA_ILi32EEESB_EEENS5_IJSC_SG_EEEEEEEEaSI_aSI_NS1C_6fusion15FusionCallbacksIS1G_NS1O_17LinearCombinationIaiaiLNS_15FloatRoundStyleE2EEES1H_S1N_JEEENS4_5SM1004TMEM4LOAD26SM100_TMEM_LOAD_32dp32b32xENS4_13SM90_TMA_LOADENS10_INS11_ILi1ELi4ELi3EEES14_NSR_INS5_IJS15_S1J_EEENS5_IJS1J_SC_EEEEEEENS4_39AutoVectorizingCopyWithAssumedAlignmentILi128EEENS4_14SM90_TMA_STOREES23_S25_S25_EEEvvEEEEvNT_6ParamsE --------------------------
	.section	.nv.shared._ZN7cutlass13device_kernelINS_4gemm6kernel13GemmUniversalIN4cute5tupleIJiiiiEEENS1_10collective13CollectiveMmaINS1_35MainloopSm100TmaUmmaWarpSpecializedILi26ELi2ELi4ENS5_IJNS4_1CILi2EEENSA_ILi1EEESC_EEEEENS5_IJNSA_ILi128EEESF_NSA_ILi64EEEEEEaNS5_IJlSC_lEEEaSI_NS4_8TiledMMAINS4_8MMA_AtomIJNS4_21SM100_MMA_S8_2x1SM_SSIaaiLi128ELi128ELNS4_4UMMA5MajorE0ELSN_0ELNSM_8SaturateE0EEEEEENS4_6LayoutINS5_IJSC_SC_SC_EEENS5_IJNSA_ILi0EEEST_ST_EEEEENS5_IJNS4_10UnderscoreESW_SW_EEEEENS4_18SM100_TMA_2SM_LOADENS4_14ComposedLayoutINS4_7SwizzleILi2ELi4ELi3EEENS4_18smem_ptr_flag_bitsILi8EEENSR_INS5_IJNSA_ILi8EEESG_EEENS5_IJSG_SC_EEEEEEEvNS4_8identityESZ_S19_vS1A_EENS_8epilogue10collective18CollectiveEpilogueINS1C_23Sm100TmaWarpSpecializedILi2ELi2ELi32ELb0ELb0EEEJNS5_IJSG_SF_SG_EEENS5_IJNSR_ISG_SC_EENSR_INS5_IJNSA_ILi32EEESB_EEENS5_IJSC_SG_EEEEEEEEaSI_aSI_NS1C_6fusion15FusionCallbacksIS1G_NS1O_17LinearCombinationIaiaiLNS_15FloatRoundStyleE2EEES1H_S1N_JEEENS4_5SM1004TMEM4LOAD26SM100_TMEM_LOAD_32dp32b32xENS4_13SM90_TMA_LOADENS10_INS11_ILi1ELi4ELi3EEES14_NSR_INS5_IJS15_S1J_EEENS5_IJS1J_SC_EEEEEEENS4_39AutoVectorizingCopyWithAssumedAlignmentILi128EEENS4_14SM90_TMA_STOREES23_S25_S25_EEEvvEEEEvNT_6ParamsE,"aw",@nobits
	.sectionflags	@""
	.align	16
	.zero		1024


//--------------------- .nv.shared.reserved.0     --------------------------
	.section	.nv.shared.reserved.0,"aw",@nobits
	.weak		__nv_reservedSMEM_offset_0_alias
	.size		__nv_reservedSMEM_offset_0_alias, 0, 64
	.other		__nv_reservedSMEM_offset_0_alias,@"STO_CUDA_RESERVED_SHARED STV_DEFAULT"
__nv_reservedSMEM_offset_0_alias:
	.zero		0
.nv.shared.reserved.0:
	.zero		64
	.weak		__nv_reservedSMEM_tcgen05_partition
	.type		__nv_reservedSMEM_tcgen05_partition,@object
	.size		__nv_reservedSMEM_tcgen05_partition,(.L_0 - __nv_reservedSMEM_tcgen05_partition)
__nv_reservedSMEM_tcgen05_partition:
	.zero		32
.L_0:


//--------------------- .nv.global                --------------------------
	.section	.nv.global,"aw",@nobits
.nv.global:
	.type		_ZN40_INTERNAL_f68f0093_4_k_cu_a9918c39_100724cute1_E,@object
	.size		_ZN40_INTERNAL_f68f0093_4_k_cu_a9918c39_100724cute1_E,(_ZN40_INTERNAL_f68f0093_4_k_cu_a9918c39_100724cuda3std3__45__cpo6cbeginE - _ZN40_INTERNAL_f68f0093_4_k_cu_a9918c39_100724cute1_E)
_ZN40_INTERNAL_f68f0093_4_k_cu_a9918c39_100724cute1_E:
	.zero		1
	.type		_ZN40_INTERNAL_f68f0093_4_k_cu_a9918c39_100724cuda3std3__45__cpo6cbeginE,@object
	.size		_ZN40_INTERNAL_f68f0093_4_k_cu_a9918c39_100724cuda3std3__45__cpo6cbeginE,(_ZN40_INTERNAL_f68f0093_4_k_cu_a9918c39_100724cuda3std3__48in_placeE - _ZN40_INTERNAL_f68f0093_4_k_cu_a9918c39_100724cuda3std3__45__cpo6cbeginE)
_ZN40_INTERNAL_f68f0093_4_k_cu_a9918c39_100724cuda3std3__45__cpo6cbeginE:
	.zero		1
	.type		_ZN40_INTERNAL_f68f0093_4_k_cu_a9918c39_100724cuda3std3__48in_placeE,@object
	.size		_ZN40_INTERNAL_f68f0093_4_k_cu_a9918c39_100724cuda3std3__48in_placeE,(_ZN40_INTERNAL_f68f0093_4_k_cu_a9918c39_100724cuda3std6ranges3__45__cpo9iter_moveE - _ZN40_INTERNAL_f68f0093_4_k_cu_a9918c39_100724cuda3std3__48in_placeE)
_ZN40_INTERNAL_f68f0093_4_k_cu_a9918c39_100724cuda3std3__48in_placeE:
	.zero		1
	.type		_ZN40_INTERNAL_f68f0093_4_k_cu_a9918c39_100724cuda3std6ranges3__45__cpo9iter_moveE,@object
	.size		_ZN40_INTERNAL_f68f0093_4_k_cu_a9918c39_100724cuda3std6ranges3__45__cpo9iter_moveE,(_ZN40_INTERNAL_f68f0093_4_k_cu_a9918c39_100724cuda3std3__45__cpo5beginE - _ZN40_INTERNAL_f68f0093_4_k_cu_a9918c39_100724cuda3std6ranges3__45__cpo9iter_moveE)
_ZN40_INTERNAL_f68f0093_4_k_cu_a9918c39_100724cuda3std6ranges3__45__cpo9iter_moveE:
	.zero		1
	.type		_ZN40_INTERNAL_f68f0093_4_k_cu_a9918c39_100724cuda3std3__45__cpo5beginE,@object
	.size		_ZN40_INTERNAL_f68f0093_4_k_cu_a9918c39_100724cuda3std3__45__cpo5beginE,(_ZN40_INTERNAL_f68f0093_4_k_cu_a9918c39_100724cuda3std3__442_GLOBAL__N__f68f0093_4_k_cu_a9918c39_100726ignoreE - _ZN40_INTERNAL_f68f0093_4_k_cu_a9918c39_100724cuda3std3__45__cpo5beginE)
_ZN40_INTERNAL_f68f0093_4_k_cu_a9918c39_100724cuda3std3__45__cpo5beginE:
	.zero		1
	.type		_ZN40_INTERNAL_f68f0093_4_k_cu_a9918c39_100724cuda3std3__442_GLOBAL__N__f68f0093_4_k_cu_a9918c39_100726ignoreE,@object
	.size		_ZN40_INTERNAL_f68f0093_4_k_cu_a9918c39_100724cuda3std3__442_GLOBAL__N__f68f0093_4_k_cu_a9918c39_100726ignoreE,(_ZN40_INTERNAL_f68f0093_4_k_cu_a9918c39_100724cute7productE - _ZN40_INTERNAL_f68f0093_4_k_cu_a9918c39_100724cuda3std3__442_GLOBAL__N__f68f0093_4_k_cu_a9918c39_100726ignoreE)
_ZN40_INTERNAL_f68f0093_4_k_cu_a9918c39_100724cuda3std3__442_GLOBAL__N__f68f0093_4_k_cu_a9918c39_100726ignoreE:
	.zero		1
	.type		_ZN40_INTERNAL_f68f0093_4_k_cu_a9918c39_100724cute7productE,@object
	.size		_ZN40_INTERNAL_f68f0093_4_k_cu_a9918c39_100724cute7productE,(_ZN40_INTERNAL_f68f0093_4_k_cu_a9918c39_100724cuda3std3__45__cpo3endE - _ZN40_INTERNAL_f68f0093_4_k_cu_a9918c39_100724cute7productE)
_ZN40_INTERNAL_f68f0093_4_k_cu_a9918c39_100724cute7productE:
	.zero		1
	.type		_ZN40_INTERNAL_f68f0093_4_k_cu_a9918c39_100724cuda3std3__45__cpo3endE,@object
	.size		_ZN40_INTERNAL_f68f0093_4_k_cu_a9918c39_100724cuda3std3__45__cpo3endE,(_ZN40_INTERNAL_f68f0093_4_k_cu_a9918c39_100724cuda3std3__419piecewise_constructE - _ZN40_INTERNAL_f68f0093_4_k_cu_a9918c39_100724cuda3std3__45__cpo3endE)
_ZN40_INTERNAL_f68f0093_4_k_cu_a9918c39_100724cuda3std3__45__cpo3endE:
	.zero		1
	.type		_ZN40_INTERNAL_f68f0093_4_k_cu_a9918c39_100724cuda3std3__419piecewise_constructE,@object
	.size		_ZN40_INTERNAL_f68f0093_4_k_cu_a9918c39_100724cuda3std3__419piecewise_constructE,(_ZN40_INTERNAL_f68f0093_4_k_cu_a9918c39_100724cuda3std3__45__cpo4cendE - _ZN40_INTERNAL_f68f0093_4_k_cu_a9918c39_100724cuda3std3__419piecewise_constructE)
_ZN40_INTERNAL_f68f0093_4_k_cu_a9918c39_100724cuda3std3__419piecewise_constructE:
	.zero		1
	.type		_ZN40_INTERNAL_f68f0093_4_k_cu_a9918c39_100724cuda3std3__45__cpo4cendE,@object
	.size		_ZN40_INTERNAL_f68f0093_4_k_cu_a9918c39_100724cuda3std3__45__cpo4cendE,(_ZN40_INTERNAL_f68f0093_4_k_cu_a9918c39_100724cuda3std6ranges3__45__cpo4swapE - _ZN40_INTERNAL_f68f0093_4_k_cu_a9918c39_100724cuda3std3__45__cpo4cendE)
_ZN40_INTERNAL_f68f0093_4_k_cu_a9918c39_100724cuda3std3__45__cpo4cendE:
	.zero		1
	.type		_ZN40_INTERNAL_f68f0093_4_k_cu_a9918c39_100724cuda3std6ranges3__45__cpo4swapE,@object
	.size		_ZN40_INTERNAL_f68f0093_4_k_cu_a9918c39_100724cuda3std6ranges3__45__cpo4swapE,(.L_10 - _ZN40_INTERNAL_f68f0093_4_k_cu_a9918c39_100724cuda3std6ranges3__45__cpo4swapE)
_ZN40_INTERNAL_f68f0093_4_k_cu_a9918c39_100724cuda3std6ranges3__45__cpo4swapE:
	.zero		1
.L_10:


//--------------------- .nv.constant0._ZN7cutlass13device_kernelINS_4gemm6kernel13GemmUniversalIN4cute5tupleIJiiiiEEENS1_10collective13CollectiveMmaINS1_35MainloopSm100TmaUmmaWarpSpecializedILi26ELi2ELi4ENS5_IJNS4_1CILi2EEENSA_ILi1EEESC_EEEEENS5_IJNSA_ILi128EEESF_NSA_ILi64EEEEEEaNS5_IJlSC_lEEEaSI_NS4_8TiledMMAINS4_8MMA_AtomIJNS4_21SM100_MMA_S8_2x1SM_SSIaaiLi128ELi128ELNS4_4UMMA5MajorE0ELSN_0ELNSM_8SaturateE0EEEEEENS4_6LayoutINS5_IJSC_SC_SC_EEENS5_IJNSA_ILi0EEEST_ST_EEEEENS5_IJNS4_10UnderscoreESW_SW_EEEEENS4_18SM100_TMA_2SM_LOADENS4_14ComposedLayoutINS4_7SwizzleILi2ELi4ELi3EEENS4_18smem_ptr_flag_bitsILi8EEENSR_INS5_IJNSA_ILi8EEESG_EEENS5_IJSG_SC_EEEEEEEvNS4_8identityESZ_S19_vS1A_EENS_8epilogue10collective18CollectiveEpilogueINS1C_23Sm100TmaWarpSpecializedILi2ELi2ELi32ELb0ELb0EEEJNS5_IJSG_SF_SG_EEENS5_IJNSR_ISG_SC_EENSR_INS5_IJNSA_ILi32EEESB_EEENS5_IJSC_SG_EEEEEEEEaSI_aSI_NS1C_6fusion15FusionCallbacksIS1G_NS1O_17LinearCombinationIaiaiLNS_15FloatRoundStyleE2EEES1H_S1N_JEEENS4_5SM1004TMEM4LOAD26SM100_TMEM_LOAD_32dp32b32xENS4_13SM90_TMA_LOADENS10_INS11_ILi1ELi4ELi3EEES14_NSR_INS5_IJS15_S1J_EEENS5_IJS1J_SC_EEEEEEENS4_39AutoVectorizingCopyWithAssumedAlignmentILi128EEENS4_14SM90_TMA_STOREES23_S25_S25_EEEvvEEEEvNT_6ParamsE --------------------------
	.section	.nv.constant0._ZN7cutlass13device_kernelINS_4gemm6kernel13GemmUniversalIN4cute5tupleIJiiiiEEENS1_10collective13CollectiveMmaINS1_35MainloopSm100TmaUmmaWarpSpecializedILi26ELi2ELi4ENS5_IJNS4_1CILi2EEENSA_ILi1EEESC_EEEEENS5_IJNSA_ILi128EEESF_NSA_ILi64EEEEEEaNS5_IJlSC_lEEEaSI_NS4_8TiledMMAINS4_8MMA_AtomIJNS4_21SM100_MMA_S8_2x1SM_SSIaaiLi128ELi128ELNS4_4UMMA5MajorE0ELSN_0ELNSM_8SaturateE0EEEEEENS4_6LayoutINS5_IJSC_SC_SC_EEENS5_IJNSA_ILi0EEEST_ST_EEEEENS5_IJNS4_10UnderscoreESW_SW_EEEEENS4_18SM100_TMA_2SM_LOADENS4_14ComposedLayoutINS4_7SwizzleILi2ELi4ELi3EEENS4_18smem_ptr_flag_bitsILi8EEENSR_INS5_IJNSA_ILi8EEESG_EEENS5_IJSG_SC_EEEEEEEvNS4_8identityESZ_S19_vS1A_EENS_8epilogue10collective18CollectiveEpilogueINS1C_23Sm100TmaWarpSpecializedILi2ELi2ELi32ELb0ELb0EEEJNS5_IJSG_SF_SG_EEENS5_IJNSR_ISG_SC_EENSR_INS5_IJNSA_ILi32EEESB_EEENS5_IJSC_SG_EEEEEEEEaSI_aSI_NS1C_6fusion15FusionCallbacksIS1G_NS1O_17LinearCombinationIaiaiLNS_15FloatRoundStyleE2EEES1H_S1N_JEEENS4_5SM1004TMEM4LOAD26SM100_TMEM_LOAD_32dp32b32xENS4_13SM90_TMA_LOADENS10_INS11_ILi1ELi4ELi3EEES14_NSR_INS5_IJS15_S1J_EEENS5_IJS1J_SC_EEEEEEENS4_39AutoVectorizingCopyWithAssumedAlignmentILi128EEENS4_14SM90_TMA_STOREES23_S25_S25_EEEvvEEEEvNT_6ParamsE,"a",@progbits
	.sectionflags	@""
	.align	4
.nv.constant0._ZN7cutlass13device_kernelINS_4gemm6kernel13GemmUniversalIN4cute5tupleIJiiiiEEENS1_10collective13CollectiveMmaINS1_35MainloopSm100TmaUmmaWarpSpecializedILi26ELi2ELi4ENS5_IJNS4_1CILi2EEENSA_ILi1EEESC_EEEEENS5_IJNSA_ILi128EEESF_NSA_ILi64EEEEEEaNS5_IJlSC_lEEEaSI_NS4_8TiledMMAINS4_8MMA_AtomIJNS4_21SM100_MMA_S8_2x1SM_SSIaaiLi128ELi128ELNS4_4UMMA5MajorE0ELSN_0ELNSM_8SaturateE0EEEEEENS4_6LayoutINS5_IJSC_SC_SC_EEENS5_IJNSA_ILi0EEEST_ST_EEEEENS5_IJNS4_10UnderscoreESW_SW_EEEEENS4_18SM100_TMA_2SM_LOADENS4_14ComposedLayoutINS4_7SwizzleILi2ELi4ELi3EEENS4_18smem_ptr_flag_bitsILi8EEENSR_INS5_IJNSA_ILi8EEESG_EEENS5_IJSG_SC_EEEEEEEvNS4_8identityESZ_S19_vS1A_EENS_8epilogue10collective18CollectiveEpilogueINS1C_23Sm100TmaWarpSpecializedILi2ELi2ELi32ELb0ELb0EEEJNS5_IJSG_SF_SG_EEENS5_IJNSR_ISG_SC_EENSR_INS5_IJNSA_ILi32EEESB_EEENS5_IJSC_SG_EEEEEEEEaSI_aSI_NS1C_6fusion15FusionCallbacksIS1G_NS1O_17LinearCombinationIaiaiLNS_15FloatRoundStyleE2EEES1H_S1N_JEEENS4_5SM1004TMEM4LOAD26SM100_TMEM_LOAD_32dp32b32xENS4_13SM90_TMA_LOADENS10_INS11_ILi1ELi4ELi3EEES14_NSR_INS5_IJS15_S1J_EEENS5_IJS1J_SC_EEEEEEENS4_39AutoVectorizingCopyWithAssumedAlignmentILi128EEENS4_14SM90_TMA_STOREES23_S25_S25_EEEvvEEEEvNT_6ParamsE:
	.zero		2944


//--------------------- SYMBOLS --------------------------

	.type		.nv.reservedSmem.offset0,@object
	.size		.nv.reservedSmem.offset0,0x4
	.type		.nv.reservedSmem.cap,@object
	.size		.nv.reservedSmem.cap,0x4
	.type		__assertfail,@function
